def attn_fwd(
    Q,
    K,
    V,
    Out,
    Lse,
    sm_scale,
    stride_qz,
    stride_qh,
    stride_qm,
    stride_qk,
    stride_kz,
    stride_kh,
    stride_kn,
    stride_kk,
    stride_vz,
    stride_vh,
    stride_vn,
    stride_vk,
    stride_oz,
    stride_oh,
    stride_om,
    stride_ok,
    seqlen_q,
    seqlen_k,
    BLOCK_M: tl.constexpr,
    BLOCK_N: tl.constexpr,
    HEAD_DIM: tl.constexpr,
    CAUSAL: tl.constexpr,
):
    start_m = tl.program_id(0)
    off_hz = tl.program_id(1)
    q_off = off_hz * stride_qh
    k_off = off_hz * stride_kh
    v_off = off_hz * stride_vh
    offs_m = start_m * BLOCK_M + tl.arange(0, BLOCK_M)
    offs_d = tl.arange(0, HEAD_DIM)
    offs_n = tl.arange(0, BLOCK_N)
    q_ptrs = Q + q_off + offs_m[:, None] * stride_qm + offs_d[None, :] * stride_qk
    k_ptrs = K + k_off + offs_d[:, None] * stride_kk + offs_n[None, :] * stride_kn
    v_ptrs = V + v_off + offs_n[:, None] * stride_vn + offs_d[None, :] * stride_vk
    m_i = tl.full([BLOCK_M], float("-inf"), dtype=tl.float32)
    l_i = tl.zeros([BLOCK_M], dtype=tl.float32) + 1.0
    acc = tl.zeros([BLOCK_M, HEAD_DIM], dtype=tl.float32)
    q = tl.load(q_ptrs)
    acc, l_i, m_i = _attn_fwd_inner(
        acc,
        l_i,
        m_i,
        q,
        k_ptrs,
        v_ptrs,
        sm_scale,
        stride_kn,
        stride_vn,
        start_m,
        seqlen_k,
        BLOCK_M,
        BLOCK_N,
        HEAD_DIM,
        CAUSAL,
    )
    acc = acc / l_i[:, None]
    lse = m_i + tl.math.log2(l_i) / 1.4426950408889634
    o_ptrs = (
        Out
        + off_hz * stride_oh
        + offs_m[:, None] * stride_om
        + offs_d[None, :] * stride_ok
    )
    tl.store(o_ptrs, acc.to(Out.dtype.element_ty))
    tl.store(Lse + off_hz * seqlen_q + offs_m, lse)

# config = {"BLOCK_M": 64, "BLOCK_N": 128, "HEAD_DIM": 32, "arch": "sm_80", "causal": true, "dtype": "fp16", "num_stages": 3, "num_warps": 4}
# arch = sm_80


// ===== COMPILED SASS (sm_80) =====

	.target	sm_80

	.elftype	@"ET_EXEC"


//--------------------- .note.nv.tkinfo           --------------------------
	.section	.note.nv.tkinfo,"",@"SHT_NOTE"
	.sectionflags	@"SHF_NOTE_NV_TKINFO"
	.tkinfo
        /*0018*/ 	.word	0x00000002
        /*0030*/ 	.string	""
        /*0030*/ 	.string	"ptxas"
        /*0030*/ 	.string	"Cuda compilation tools, release 13.0, V13.0.88"
        /*0030*/ 	.string	"Build cuda_13.0.r13.0/compiler.36424714_0"
        /*0030*/ 	.string	"-v  -suppress-debug-info  -lineinfo  -arch sm_80 "



//--------------------- .note.nv.cuinfo           --------------------------
	.section	.note.nv.cuinfo,"",@"SHT_NOTE"
	.sectionflags	@"SHF_NOTE_NV_CUINFO"
        /*0018*/ 	.short	0x0002
        /*001a*/ 	.short	0x0050
        /*001c*/ 	.short	0x0082
	.zero		2


//--------------------- .nv.info                  --------------------------
	.section	.nv.info,"",@"SHT_CUDA_INFO"
	.align	4


	//----- nvinfo : EIATTR_REGCOUNT
	.align		4
        /*0000*/ 	.byte	0x04, 0x2f
        /*0002*/ 	.short	(.L_2 - .L_1)
	.align		4
.L_1:
        /*0004*/ 	.word	index@(attn_fwd)
        /*0008*/ 	.word	0x000000ff


	//----- nvinfo : EIATTR_FRAME_SIZE
	.align		4
.L_2:
        /*000c*/ 	.byte	0x04, 0x11
        /*000e*/ 	.short	(.L_4 - .L_3)
	.align		4
.L_3:
        /*0010*/ 	.word	index@(attn_fwd)
        /*0014*/ 	.word	0x00000048


	//----- nvinfo : EIATTR_MIN_STACK_SIZE
	.align		4
.L_4:
        /*0018*/ 	.byte	0x04, 0x12
        /*001a*/ 	.short	(.L_6 - .L_5)
	.align		4
.L_5:
        /*001c*/ 	.word	index@(attn_fwd)
        /*0020*/ 	.word	0x00000048
.L_6:


//--------------------- .nv.info.attn_fwd         --------------------------
	.section	.nv.info.attn_fwd,"",@"SHT_CUDA_INFO"
	.sectionflags	@""
	.align	4


	//----- nvinfo : EIATTR_CUDA_API_VERSION
	.align		4
        /*0000*/ 	.byte	0x04, 0x37
        /*0002*/ 	.short	(.L_8 - .L_7)
.L_7:
        /*0004*/ 	.word	0x00000082


	//----- nvinfo : EIATTR_SW2861232_WAR
	.align		4
.L_8:
        /*0008*/ 	.byte	0x01, 0x35
	.zero		2


	//----- nvinfo : EIATTR_PARAM_CBANK
	.align		4
        /*000c*/ 	.byte	0x04, 0x0a
        /*000e*/ 	.short	(.L_10 - .L_9)
	.align		4
.L_9:
        /*0010*/ 	.word	index@(.nv.constant0.attn_fwd)
        /*0014*/ 	.short	0x0160
        /*0016*/ 	.short	0x0088


	//----- nvinfo : EIATTR_CBANK_PARAM_SIZE
	.align		4
.L_10:
        /*0018*/ 	.byte	0x03, 0x19
        /*001a*/ 	.short	0x0088


	//----- nvinfo : EIATTR_KPARAM_INFO
	.align		4
        /*001c*/ 	.byte	0x04, 0x17
        /*001e*/ 	.short	(.L_12 - .L_11)
.L_11:
        /*0020*/ 	.word	0x00000000
        /*0024*/ 	.short	0x0019
        /*0026*/ 	.short	0x0080
        /*0028*/ 	.byte	0x00, 0xf4, 0x21, 0x00


	//----- nvinfo : EIATTR_KPARAM_INFO
	.align		4
.L_12:
        /*002c*/ 	.byte	0x04, 0x17
        /*002e*/ 	.short	(.L_14 - .L_13)
.L_13:
        /*0030*/ 	.word	0x00000000
        /*0034*/ 	.short	0x0018
        /*0036*/ 	.short	0x0078
        /*0038*/ 	.byte	0x00, 0xf4, 0x21, 0x00


	//----- nvinfo : EIATTR_KPARAM_INFO
	.align		4
.L_14:
        /*003c*/ 	.byte	0x04, 0x17
        /*003e*/ 	.short	(.L_16 - .L_15)
.L_15:
        /*0040*/ 	.word	0x00000000
        /*0044*/ 	.short	0x0017
        /*0046*/ 	.short	0x0070
        /*0048*/ 	.byte	0x00, 0xf0, 0x11, 0x00


	//----- nvinfo : EIATTR_KPARAM_INFO
	.align		4
.L_16:
        /*004c*/ 	.byte	0x04, 0x17
        /*004e*/ 	.short	(.L_18 - .L_17)
.L_17:
        /*0050*/ 	.word	0x00000000
        /*0054*/ 	.short	0x0016
        /*0056*/ 	.short	0x006c
        /*0058*/ 	.byte	0x00, 0xf0, 0x11, 0x00


	//----- nvinfo : EIATTR_KPARAM_INFO
	.align		4
.L_18:
        /*005c*/ 	.byte	0x04, 0x17
        /*005e*/ 	.short	(.L_20 - .L_19)
.L_19:
        /*0060*/ 	.word	0x00000000
        /*0064*/ 	.short	0x0015
        /*0066*/ 	.short	0x0068
        /*0068*/ 	.byte	0x00, 0xf0, 0x11, 0x00


	//----- nvinfo : EIATTR_KPARAM_INFO
	.align		4
.L_20:
        /*006c*/ 	.byte	0x04, 0x17
        /*006e*/ 	.short	(.L_22 - .L_21)
.L_21:
        /*0070*/ 	.word	0x00000000
        /*0074*/ 	.short	0x0014
        /*0076*/ 	.short	0x0064
        /*0078*/ 	.byte	0x00, 0xf0, 0x11, 0x00


	//----- nvinfo : EIATTR_KPARAM_INFO
	.align		4
.L_22:
        /*007c*/ 	.byte	0x04, 0x17
        /*007e*/ 	.short	(.L_24 - .L_23)
.L_23:
        /*0080*/ 	.word	0x00000000
        /*0084*/ 	.short	0x0013
        /*0086*/ 	.short	0x0060
        /*0088*/ 	.byte	0x00, 0xf0, 0x11, 0x00


	//----- nvinfo : EIATTR_KPARAM_INFO
	.align		4
.L_24:
        /*008c*/ 	.byte	0x04, 0x17
        /*008e*/ 	.short	(.L_26 - .L_25)
.L_25:
        /*0090*/ 	.word	0x00000000
        /*0094*/ 	.short	0x0012
        /*0096*/ 	.short	0x005c
        /*0098*/ 	.byte	0x00, 0xf0, 0x11, 0x00


	//----- nvinfo : EIATTR_KPARAM_INFO
	.align		4
.L_26:
        /*009c*/ 	.byte	0x04, 0x17
        /*009e*/ 	.short	(.L_28 - .L_27)
.L_27:
        /*00a0*/ 	.word	0x00000000
        /*00a4*/ 	.short	0x0011
        /*00a6*/ 	.short	0x0058
        /*00a8*/ 	.byte	0x00, 0xf0, 0x11, 0x00


	//----- nvinfo : EIATTR_KPARAM_INFO
	.align		4
.L_28:
        /*00ac*/ 	.byte	0x04, 0x17
        /*00ae*/ 	.short	(.L_30 - .L_29)
.L_29:
        /*00b0*/ 	.word	0x00000000
        /*00b4*/ 	.short	0x0010
        /*00b6*/ 	.short	0x0054
        /*00b8*/ 	.byte	0x00, 0xf0, 0x11, 0x00


	//----- nvinfo : EIATTR_KPARAM_INFO
	.align		4
.L_30:
        /*00bc*/ 	.byte	0x04, 0x17
        /*00be*/ 	.short	(.L_32 - .L_31)
.L_31:
        /*00c0*/ 	.word	0x00000000
        /*00c4*/ 	.short	0x000f
        /*00c6*/ 	.short	0x0050
        /*00c8*/ 	.byte	0x00, 0xf0, 0x11, 0x00


	//----- nvinfo : EIATTR_KPARAM_INFO
	.align		4
.L_32:
        /*00cc*/ 	.byte	0x04, 0x17
        /*00ce*/ 	.short	(.L_34 - .L_33)
.L_33:
        /*00d0*/ 	.word	0x00000000
        /*00d4*/ 	.short	0x000e
        /*00d6*/ 	.short	0x004c
        /*00d8*/ 	.byte	0x00, 0xf0, 0x11, 0x00


	//----- nvinfo : EIATTR_KPARAM_INFO
	.align		4
.L_34:
        /*00dc*/ 	.byte	0x04, 0x17
        /*00de*/ 	.short	(.L_36 - .L_35)
.L_35:
        /*00e0*/ 	.word	0x00000000
        /*00e4*/ 	.short	0x000d
        /*00e6*/ 	.short	0x0048
        /*00e8*/ 	.byte	0x00, 0xf0, 0x11, 0x00


	//----- nvinfo : EIATTR_KPARAM_INFO
	.align		4
.L_36:
        /*00ec*/ 	.byte	0x04, 0x17
        /*00ee*/ 	.short	(.L_38 - .L_37)
.L_37:
        /*00f0*/ 	.word	0x00000000
        /*00f4*/ 	.short	0x000c
        /*00f6*/ 	.short	0x0044
        /*00f8*/ 	.byte	0x00, 0xf0, 0x11, 0x00


	//----- nvinfo : EIATTR_KPARAM_INFO
	.align		4
.L_38:
        /*00fc*/ 	.byte	0x04, 0x17
        /*00fe*/ 	.short	(.L_40 - .L_39)
.L_39:
        /*0100*/ 	.word	0x00000000
        /*0104*/ 	.short	0x000b
        /*0106*/ 	.short	0x0040
        /*0108*/ 	.byte	0x00, 0xf0, 0x11, 0x00


	//----- nvinfo : EIATTR_KPARAM_INFO
	.align		4
.L_40:
        /*010c*/ 	.byte	0x04, 0x17
        /*010e*/ 	.short	(.L_42 - .L_41)
.L_41:
        /*0110*/ 	.word	0x00000000
        /*0114*/ 	.short	0x000a
        /*0116*/ 	.short	0x003c
        /*0118*/ 	.byte	0x00, 0xf0, 0x11, 0x00


	//----- nvinfo : EIATTR_KPARAM_INFO
	.align		4
.L_42:
        /*011c*/ 	.byte	0x04, 0x17
        /*011e*/ 	.short	(.L_44 - .L_43)
.L_43:
        /*0120*/ 	.word	0x00000000
        /*0124*/ 	.short	0x0009
        /*0126*/ 	.short	0x0038
        /*0128*/ 	.byte	0x00, 0xf0, 0x11, 0x00


	//----- nvinfo : EIATTR_KPARAM_INFO
	.align		4
.L_44:
        /*012c*/ 	.byte	0x04, 0x17
        /*012e*/ 	.short	(.L_46 - .L_45)
.L_45:
        /*0130*/ 	.word	0x00000000
        /*0134*/ 	.short	0x0008
        /*0136*/ 	.short	0x0034
        /*0138*/ 	.byte	0x00, 0xf0, 0x11, 0x00


	//----- nvinfo : EIATTR_KPARAM_INFO
	.align		4
.L_46:
        /*013c*/ 	.byte	0x04, 0x17
        /*013e*/ 	.short	(.L_48 - .L_47)
.L_47:
        /*0140*/ 	.word	0x00000000
        /*0144*/ 	.short	0x0007
        /*0146*/ 	.short	0x0030
        /*0148*/ 	.byte	0x00, 0xf0, 0x11, 0x00


	//----- nvinfo : EIATTR_KPARAM_INFO
	.align		4
.L_48:
        /*014c*/ 	.byte	0x04, 0x17
        /*014e*/ 	.short	(.L_50 - .L_49)
.L_49:
        /*0150*/ 	.word	0x00000000
        /*0154*/ 	.short	0x0006
        /*0156*/ 	.short	0x002c
        /*0158*/ 	.byte	0x00, 0xf0, 0x11, 0x00


	//----- nvinfo : EIATTR_KPARAM_INFO
	.align		4
.L_50:
        /*015c*/ 	.byte	0x04, 0x17
        /*015e*/ 	.short	(.L_52 - .L_51)
.L_51:
        /*0160*/ 	.word	0x00000000
        /*0164*/ 	.short	0x0005
        /*0166*/ 	.short	0x0028
        /*0168*/ 	.byte	0x00, 0xf0, 0x11, 0x00


	//----- nvinfo : EIATTR_KPARAM_INFO
	.align		4
.L_52:
        /*016c*/ 	.byte	0x04, 0x17
        /*016e*/ 	.short	(.L_54 - .L_53)
.L_53:
        /*0170*/ 	.word	0x00000000
        /*0174*/ 	.short	0x0004
        /*0176*/ 	.short	0x0020
        /*0178*/ 	.byte	0x00, 0xf4, 0x21, 0x00


	//----- nvinfo : EIATTR_KPARAM_INFO
	.align		4
.L_54:
        /*017c*/ 	.byte	0x04, 0x17
        /*017e*/ 	.short	(.L_56 - .L_55)
.L_55:
        /*0180*/ 	.word	0x00000000
        /*0184*/ 	.short	0x0003
        /*0186*/ 	.short	0x0018
        /*0188*/ 	.byte	0x00, 0xf4, 0x21, 0x00


	//----- nvinfo : EIATTR_KPARAM_INFO
	.align		4
.L_56:
        /*018c*/ 	.byte	0x04, 0x17
        /*018e*/ 	.short	(.L_58 - .L_57)
.L_57:
        /*0190*/ 	.word	0x00000000
        /*0194*/ 	.short	0x0002
        /*0196*/ 	.short	0x0010
        /*0198*/ 	.byte	0x00, 0xf4, 0x21, 0x00


	//----- nvinfo : EIATTR_KPARAM_INFO
	.align		4
.L_58:
        /*019c*/ 	.byte	0x04, 0x17
        /*019e*/ 	.short	(.L_60 - .L_59)
.L_59:
        /*01a0*/ 	.word	0x00000000
        /*01a4*/ 	.short	0x0001
        /*01a6*/ 	.short	0x0008
        /*01a8*/ 	.byte	0x00, 0xf4, 0x21, 0x00


	//----- nvinfo : EIATTR_KPARAM_INFO
	.align		4
.L_60:
        /*01ac*/ 	.byte	0x04, 0x17
        /*01ae*/ 	.short	(.L_62 - .L_61)
.L_61:
        /*01b0*/ 	.word	0x00000000
        /*01b4*/ 	.short	0x0000
        /*01b6*/ 	.short	0x0000
        /*01b8*/ 	.byte	0x00, 0xf4, 0x21, 0x00


	//----- nvinfo : EIATTR_MAXREG_COUNT
	.align		4
.L_62:
        /*01bc*/ 	.byte	0x03, 0x1b
        /*01be*/ 	.short	0x00ff


	//----- nvinfo : EIATTR_NUM_BARRIERS
	.align		4
        /*01c0*/ 	.byte	0x02, 0x4c
        /*01c2*/ 	.byte	0x01
	.zero		1


	//----- nvinfo : EIATTR_ANNOTATIONS
	.align		4
        /*01c4*/ 	.byte	0x04, 0x55
        /*01c6*/ 	.short	(.L_64 - .L_63)


	//   ....[0]....
.L_63:
        /*01c8*/ 	.word	0x00000001
        /*01cc*/ 	.byte	0x20, 0x0c, 0x00, 0x00, 0x01, 0x00, 0x00, 0x00, 0x60, 0x0c, 0x00, 0x00, 0x01, 0x00, 0x00, 0x00
        /*01dc*/ 	.byte	0xa0, 0x0c, 0x00, 0x00, 0x01, 0x00, 0x00, 0x00, 0x50, 0x0d, 0x00, 0x00, 0x01, 0x00, 0x00, 0x00
        /*01ec*/ 	.byte	0xb0, 0x0d, 0x00, 0x00, 0x01, 0x00, 0x00, 0x00, 0xf0, 0x0d, 0x00, 0x00, 0x01, 0x00, 0x00, 0x00
        /*01fc*/ 	.byte	0xa0, 0x0e, 0x00, 0x00, 0x01, 0x00, 0x00, 0x00, 0x80, 0x0f, 0x00, 0x00, 0x01, 0x00, 0x00, 0x00
        /*020c*/ 	.byte	0x00, 0x10, 0x00, 0x00, 0x01, 0x00, 0x00, 0x00, 0x10, 0x19, 0x00, 0x00, 0x01, 0x00, 0x00, 0x00
        /*021c*/ 	.byte	0x20, 0x19, 0x00, 0x00, 0x01, 0x00, 0x00, 0x00, 0x30, 0x19, 0x00, 0x00, 0x01, 0x00, 0x00, 0x00
        /*022c*/ 	.byte	0x40, 0x19, 0x00, 0x00, 0x01, 0x00, 0x00, 0x00, 0x50, 0x19, 0x00, 0x00, 0x01, 0x00, 0x00, 0x00
        /*023c*/ 	.byte	0x60, 0x19, 0x00, 0x00, 0x01, 0x00, 0x00, 0x00, 0x70, 0x19, 0x00, 0x00, 0x01, 0x00, 0x00, 0x00
        /*024c*/ 	.byte	0x80, 0x19, 0x00, 0x00, 0x01, 0x00, 0x00, 0x00, 0x90, 0x19, 0x00, 0x00


	//----- nvinfo : EIATTR_MERCURY_ISA_VERSION
	.align		4
.L_64:
        /*0258*/ 	.byte	0x03, 0x5f
        /*025a*/ 	.short	0x0000


	//----- nvinfo : EIATTR_COOP_GROUP_MASK_REGIDS
	.align		4
        /*025c*/ 	.byte	0x04, 0x29
        /*025e*/ 	.short	(.L_66 - .L_65)


	//   ....[0]....
.L_65:
        /*0260*/ 	.word	0xffffffff


	//   ....[1]....
        /*0264*/ 	.word	0xffffffff


	//   ....[2]....
        /*0268*/ 	.word	0xffffffff


	//   ....[3]....
        /*026c*/ 	.word	0xffffffff


	//   ....[4]....
        /*0270*/ 	.word	0xffffffff


	//   ....[5]....
        /*0274*/ 	.word	0xffffffff


	//   ....[6]....
        /*0278*/ 	.word	0xffffffff


	//   ....[7]....
        /*027c*/ 	.word	0xffffffff


	//----- nvinfo : EIATTR_COOP_GROUP_INSTR_OFFSETS
	.align		4
.L_66:
        /*0280*/ 	.byte	0x04, 0x28
        /*0282*/ 	.short	(.L_68 - .L_67)


	//   ....[0]....
.L_67:
        /*0284*/ 	.word	0x000038c0


	//   ....[1]....
        /*0288*/ 	.word	0x00003960


	//   ....[2]....
        /*028c*/ 	.word	0x00003ee0


	//   ....[3]....
        /*0290*/ 	.word	0x00004050


	//   ....[4]....
        /*0294*/ 	.word	0x00005570


	//   ....[5]....
        /*0298*/ 	.word	0x00005580


	//   ....[6]....
        /*029c*/ 	.word	0x00005600


	//   ....[7]....
        /*02a0*/ 	.word	0x00005620


	//----- nvinfo : EIATTR_EXIT_INSTR_OFFSETS
	.align		4
.L_68:
        /*02a4*/ 	.byte	0x04, 0x1c
        /*02a6*/ 	.short	(.L_70 - .L_69)


	//   ....[0]....
.L_69:
        /*02a8*/ 	.word	0x00006800


	//   ....[1]....
        /*02ac*/ 	.word	0x000068a0


	//----- nvinfo : EIATTR_REQNTID
	.align		4
.L_70:
        /*02b0*/ 	.byte	0x04, 0x10
        /*02b2*/ 	.short	(.L_72 - .L_71)
.L_71:
        /*02b4*/ 	.word	0x00000080
        /*02b8*/ 	.word	0x00000001
        /*02bc*/ 	.word	0x00000001
.L_72:


//--------------------- .nv.callgraph             --------------------------
	.section	.nv.callgraph,"",@"SHT_CUDA_CALLGRAPH"
	.align	4
	.sectionentsize	8
	.align		4
        /*0000*/ 	.word	0x00000000
	.align		4
        /*0004*/ 	.word	0xffffffff
	.align		4
        /*0008*/ 	.word	0x00000000
	.align		4
        /*000c*/ 	.word	0xfffffffe
	.align		4
        /*0010*/ 	.word	0x00000000
	.align		4
        /*0014*/ 	.word	0xfffffffd
	.align		4
        /*0018*/ 	.word	0x00000000
	.align		4
        /*001c*/ 	.word	0xfffffffc


//--------------------- .nv.rel.action            --------------------------
	.section	.nv.rel.action,"",@"SHT_CUDA_RELOCINFO"
	.align	8
	.sectionentsize	8
        /*0000*/ 	.byte	0x73, 0x00, 0x00, 0x00, 0x00, 0x00, 0x00, 0x00, 0x00, 0x00, 0x00, 0x11, 0x25, 0x00, 0x05, 0x36


//--------------------- .nv.constant4             --------------------------
	.section	.nv.constant4,"a",@progbits
	.align	8
	.align		8
.nv.constant4:
        /*0000*/ 	.dword	_$_str


//--------------------- .nv.constant0.attn_fwd    --------------------------
	.section	.nv.constant0.attn_fwd,"a",@progbits
	.sectionflags	@""
	.align	4
.nv.constant0.attn_fwd:
	.zero		488


//--------------------- .text.attn_fwd            --------------------------
	.section	.text.attn_fwd,"ax",@progbits
	.sectioninfo	@"SHI_REGISTERS=255"
	.align	128
        .global         attn_fwd
        .type           attn_fwd,@function
        .size           attn_fwd,(.L_x_4 - attn_fwd)
        .other          attn_fwd,@"STO_CUDA_ENTRY STV_DEFAULT"
attn_fwd:
.text.attn_fwd:
[----:B------:R-:W-:Y:S02]  /*0000*/  IMAD.MOV.U32 R1, RZ, RZ, c[0x0][0x28] ;  /* 0x00000a00ff017624 */ /* 0x000fe400078e00ff */
[----:B------:R-:W0:Y:S01]  /*0010*/  S2R R16, SR_CTAID.X ;  /* 0x0000000000107919 */ /* 0x000e220000002500 */
[----:B------:R-:W-:Y:S01]  /*0020*/  IMAD.MOV.U32 R33, RZ, RZ, c[0x0][0x198] ;  /* 0x00006600ff217624 */ /* 0x000fe200078e00ff */
[----:B------:R-:W-:Y:S01]  /*0030*/  ULDC.64 UR6, c[0x0][0x118] ;  /* 0x0000460000067ab9 */ /* 0x000fe20000000a00 */
[----:B------:R-:W-:Y:S01]  /*0040*/  IADD3 R1, R1, -0x48, RZ ;  /* 0xffffffb801017810 */ /* 0x000fe20007ffe0ff */
[----:B------:R-:W1:Y:S04]  /*0050*/  S2R R28, SR_TID.X ;  /* 0x00000000001c7919 */ /* 0x000e680000002100 */
[----:B------:R-:W2:Y:S01]  /*0060*/  S2R R30, SR_CTAID.Y ;  /* 0x00000000001e7919 */ /* 0x000ea20000002600 */
[----:B0-----:R-:W-:Y:S01]  /*0070*/  IMAD.SHL.U32 R16, R16, 0x40, RZ ;  /* 0x0000004010107824 */ /* 0x001fe200078e00ff */
[----:B-1----:R-:W-:-:S04]  /*0080*/  SHF.R.U32.HI R2, RZ, 0x6, R28 ;  /* 0x00000006ff027819 */ /* 0x002fc8000001161c */
[----:B------:R-:W-:Y:S01]  /*0090*/  LOP3.LUT R3, R16, 0x3f, R28, 0xf8, !PT ;  /* 0x0000003f10037812 */ /* 0x000fe200078ef81c */
[----:B--2---:R-:W-:Y:S01]  /*00a0*/  IMAD R0, R30, c[0x0][0x190], RZ ;  /* 0x000064001e007a24 */ /* 0x004fe200078e02ff */
[----:B------:R-:W-:-:S03]  /*00b0*/  SGXT.U32 R4, R2, 0x1 ;  /* 0x000000010204781a */ /* 0x000fc60000000000 */
[----:B------:R-:W-:Y:S02]  /*00c0*/  IMAD R3, R3, c[0x0][0x194], RZ ;  /* 0x0000650003037a24 */ /* 0x000fe400078e02ff */
[----:B------:R-:W-:Y:S02]  /*00d0*/  IMAD.SHL.U32 R2, R0, 0x2, RZ ;  /* 0x0000000200027824 */ /* 0x000fe400078e00ff */
[----:B------:R-:W-:Y:S02]  /*00e0*/  IMAD.SHL.U32 R5, R3, 0x2, RZ ;  /* 0x0000000203057824 */ /* 0x000fe400078e00ff */
[----:B------:R-:W-:Y:S02]  /*00f0*/  IMAD R6, R4, c[0x0][0x198], RZ ;  /* 0x0000660004067a24 */ /* 0x000fe400078e02ff */
[----:B------:R-:W-:Y:S01]  /*0100*/  IMAD.HI R0, R0, 0x2, RZ ;  /* 0x0000000200007827 */ /* 0x000fe200078e02ff */
[----:B------:R-:W-:-:S03]  /*0110*/  IADD3 R29, P0, P1, R5, c[0x0][0x160], R2 ;  /* 0x00005800051d7a10 */ /* 0x000fc6000791e002 */
[----:B------:R-:W-:-:S04]  /*0120*/  IMAD.HI R3, R3, 0x2, RZ ;  /* 0x0000000203037827 */ /* 0x000fc800078e02ff */
[----:B------:R-:W-:Y:S01]  /*0130*/  IMAD R5, R33, 0x2, R6 ;  /* 0x0000000221057824 */ /* 0x000fe200078e0206 */
[----:B------:R-:W-:Y:S02]  /*0140*/  IADD3.X R31, R3, c[0x0][0x164], R0, P0, P1 ;  /* 0x00005900031f7a10 */ /* 0x000fe400007e2400 */
[CC--:B------:R-:W-:Y:S01]  /*0150*/  LEA R2, P0, R6.reuse, R29.reuse, 0x1 ;  /* 0x0000001d06027211 */ /* 0x0c0fe200078008ff */
[----:B------:R-:W-:Y:S01]  /*0160*/  IMAD R0, R33, 0x2, R5 ;  /* 0x0000000221007824 */ /* 0x000fe200078e0205 */
[----:B------:R-:W-:Y:S02]  /*0170*/  LEA R4, P1, R5, R29, 0x1 ;  /* 0x0000001d05047211 */ /* 0x000fe400078208ff */
[----:B------:R-:W-:Y:S01]  /*0180*/  LEA.HI.X.SX32 R3, R6, R31, 0x1, P0 ;  /* 0x0000001f06037211 */ /* 0x000fe200000f0eff */
[----:B------:R-:W-:Y:S01]  /*0190*/  IMAD R9, R33, 0x2, R0 ;  /* 0x0000000221097824 */ /* 0x000fe200078e0200 */
[C---:B------:R-:W-:Y:S02]  /*01a0*/  LEA R6, P0, R0.reuse, R29, 0x1 ;  /* 0x0000001d00067211 */ /* 0x040fe400078008ff */
[-C--:B------:R-:W-:Y:S01]  /*01b0*/  LEA.HI.X.SX32 R5, R5, R31.reuse, 0x1, P1 ;  /* 0x0000001f05057211 */ /* 0x080fe200008f0eff */
[----:B------:R0:W2:Y:S01]  /*01c0*/  LDG.E.U16 R19, [R2.64] ;  /* 0x0000000602137981 */ /* 0x0000a2000c1e1500 */
[----:B------:R-:W-:Y:S01]  /*01d0*/  LEA.HI.X.SX32 R7, R0, R31, 0x1, P0 ;  /* 0x0000001f00077211 */ /* 0x000fe200000f0eff */
[----:B------:R-:W-:Y:S01]  /*01e0*/  IMAD R0, R33, 0x2, R9 ;  /* 0x0000000221007824 */ /* 0x000fe200078e0209 */
[-C--:B------:R-:W-:Y:S01]  /*01f0*/  LEA R8, P0, R9, R29.reuse, 0x1 ;  /* 0x0000001d09087211 */ /* 0x080fe200078008ff */
[----:B------:R1:W3:Y:S02]  /*0200*/  LDG.E.U16 R20, [R4.64] ;  /* 0x0000000604147981 */ /* 0x0002e4000c1e1500 */
[----:B------:R-:W-:Y:S01]  /*0210*/  IMAD R12, R33, 0x2, R0 ;  /* 0x00000002210c7824 */ /* 0x000fe200078e0200 */
[----:B------:R-:W-:Y:S01]  /*0220*/  LEA R10, P1, R0, R29, 0x1 ;  /* 0x0000001d000a7211 */ /* 0x000fe200078208ff */
[----:B------:R4:W5:Y:S01]  /*0230*/  LDG.E.U16 R22, [R6.64] ;  /* 0x0000000606167981 */ /* 0x000962000c1e1500 */
[----:B------:R-:W-:-:S02]  /*0240*/  LEA.HI.X.SX32 R9, R9, R31, 0x1, P0 ;  /* 0x0000001f09097211 */ /* 0x000fc400000f0eff */
[----:B------:R-:W-:Y:S01]  /*0250*/  LEA.HI.X.SX32 R11, R0, R31, 0x1, P1 ;  /* 0x0000001f000b7211 */ /* 0x000fe200008f0eff */
[C---:B------:R-:W-:Y:S01]  /*0260*/  IMAD R0, R33.reuse, 0x2, R12 ;  /* 0x0000000221007824 */ /* 0x040fe200078e020c */
[C---:B0-----:R-:W-:Y:S01]  /*0270*/  LEA R2, P0, R12.reuse, R29, 0x1 ;  /* 0x0000001d0c027211 */ /* 0x041fe200078008ff */
[----:B------:R0:W3:Y:S02]  /*0280*/  LDG.E.U16 R23, [R8.64] ;  /* 0x0000000608177981 */ /* 0x0000e4000c1e1500 */
[C---:B------:R-:W-:Y:S01]  /*0290*/  IMAD R13, R33.reuse, 0x2, R0 ;  /* 0x00000002210d7824 */ /* 0x040fe200078e0200 */
[----:B------:R-:W-:Y:S01]  /*02a0*/  LEA.HI.X.SX32 R3, R12, R31, 0x1, P0 ;  /* 0x0000001f0c037211 */ /* 0x000fe200000f0eff */
[----:B------:R0:W3:Y:S01]  /*02b0*/  LDG.E.U16 R21, [R10.64] ;  /* 0x000000060a157981 */ /* 0x0000e2000c1e1500 */
[C---:B-1----:R-:W-:Y:S01]  /*02c0*/  LEA R4, P0, R0.reuse, R29, 0x1 ;  /* 0x0000001d00047211 */ /* 0x042fe200078008ff */
[C---:B------:R-:W-:Y:S02]  /*02d0*/  IMAD R12, R33.reuse, 0x2, R13 ;  /* 0x00000002210c7824 */ /* 0x040fe400078e020d */
[----:B------:R1:W5:Y:S01]  /*02e0*/  LDG.E.U16 R24, [R2.64] ;  /* 0x0000000602187981 */ /* 0x000362000c1e1500 */
[----:B------:R-:W-:Y:S01]  /*02f0*/  LEA.HI.X.SX32 R5, R0, R31, 0x1, P0 ;  /* 0x0000001f00057211 */ /* 0x000fe200000f0eff */
[----:B------:R-:W-:Y:S01]  /*0300*/  IMAD R0, R33, 0x2, R12 ;  /* 0x0000000221007824 */ /* 0x000fe200078e020c */
[----:B----4-:R-:W-:-:S03]  /*0310*/  LEA R6, P0, R13, R29, 0x1 ;  /* 0x0000001d0d067211 */ /* 0x010fc600078008ff */
[----:B------:R-:W-:Y:S01]  /*0320*/  IMAD R17, R33, 0x2, R0 ;  /* 0x0000000221117824 */ /* 0x000fe200078e0200 */
[----:B------:R-:W-:Y:S01]  /*0330*/  LEA.HI.X.SX32 R7, R13, R31, 0x1, P0 ;  /* 0x0000001f0d077211 */ /* 0x000fe200000f0eff */
[----:B------:R4:W5:Y:S02]  /*0340*/  LDG.E.U16 R25, [R4.64] ;  /* 0x0000000604197981 */ /* 0x000964000c1e1500 */
[C---:B------:R-:W-:Y:S01]  /*0350*/  IMAD R18, R33.reuse, 0x2, R17 ;  /* 0x0000000221127824 */ /* 0x040fe200078e0211 */
[C---:B0-----:R-:W-:Y:S01]  /*0360*/  LEA R10, P0, R0.reuse, R29, 0x1 ;  /* 0x0000001d000a7211 */ /* 0x041fe200078008ff */
[----:B------:R0:W5:Y:S02]  /*0370*/  LDG.E.U16 R26, [R6.64] ;  /* 0x00000006061a7981 */ /* 0x000164000c1e1500 */
[C---:B------:R-:W-:Y:S01]  /*0380*/  IMAD R13, R33.reuse, 0x2, R18 ;  /* 0x00000002210d7824 */ /* 0x040fe200078e0212 */
[----:B------:R-:W-:Y:S02]  /*0390*/  LEA.HI.X.SX32 R11, R0, R31, 0x1, P0 ;  /* 0x0000001f000b7211 */ /* 0x000fe400000f0eff */
[----:B------:R-:W-:Y:S01]  /*03a0*/  LEA R8, P1, R12, R29, 0x1 ;  /* 0x0000001d0c087211 */ /* 0x000fe200078208ff */
[----:B------:R-:W-:-:S03]  /*03b0*/  IMAD R0, R33, 0x2, R13 ;  /* 0x0000000221007824 */ /* 0x000fc600078e020d */
[----:B------:R-:W-:Y:S01]  /*03c0*/  LEA.HI.X.SX32 R9, R12, R31, 0x1, P1 ;  /* 0x0000001f0c097211 */ /* 0x000fe200008f0eff */
[----:B----4-:R-:W-:Y:S01]  /*03d0*/  IMAD R5, R33, 0x2, R0 ;  /* 0x0000000221057824 */ /* 0x010fe200078e0200 */
[CC--:B------:R-:W-:Y:S01]  /*03e0*/  LEA R12, P0, R13.reuse, R29.reuse, 0x1 ;  /* 0x0000001d0d0c7211 */ /* 0x0c0fe200078008ff */
[----:B------:R4:W5:Y:S01]  /*03f0*/  LDG.E.U16 R11, [R10.64] ;  /* 0x000000060a0b7981 */ /* 0x000962000c1e1500 */
[C---:B------:R-:W-:Y:S02]  /*0400*/  LEA R14, P1, R0.reuse, R29, 0x1 ;  /* 0x0000001d000e7211 */ /* 0x040fe400078208ff */
[-C--:B------:R-:W-:Y:S01]  /*0410*/  LEA.HI.X.SX32 R13, R13, R31.reuse, 0x1, P0 ;  /* 0x0000001f0d0d7211 */ /* 0x080fe200000f0eff */
[----:B------:R4:W5:Y:S01]  /*0420*/  LDG.E.U16 R27, [R8.64] ;  /* 0x00000006081b7981 */ /* 0x000962000c1e1500 */
[----:B------:R-:W-:Y:S01]  /*0430*/  LEA.HI.X.SX32 R15, R0, R31, 0x1, P1 ;  /* 0x0000001f000f7211 */ /* 0x000fe200008f0eff */
[----:B------:R-:W-:Y:S01]  /*0440*/  IMAD R0, R33, 0x2, R5 ;  /* 0x0000000221007824 */ /* 0x000fe200078e0205 */
[----:B-1----:R-:W-:-:S02]  /*0450*/  LEA R2, P0, R17, R29, 0x1 ;  /* 0x0000001d11027211 */ /* 0x002fc400078008ff */
[----:B0-----:R-:W-:Y:S01]  /*0460*/  LEA R6, P1, R5, R29, 0x1 ;  /* 0x0000001d05067211 */ /* 0x001fe200078208ff */
[----:B------:R-:W5:Y:S01]  /*0470*/  LDG.E.U16 R13, [R12.64] ;  /* 0x000000060c0d7981 */ /* 0x000f62000c1e1500 */
[-C--:B------:R-:W-:Y:S02]  /*0480*/  LEA.HI.X.SX32 R3, R17, R31.reuse, 0x1, P0 ;  /* 0x0000001f11037211 */ /* 0x080fe400000f0eff */
[----:B------:R-:W-:Y:S01]  /*0490*/  LEA.HI.X.SX32 R7, R5, R31, 0x1, P1 ;  /* 0x0000001f05077211 */ /* 0x000fe200008f0eff */
[----:B------:R0:W5:Y:S01]  /*04a0*/  LDG.E.U16 R14, [R14.64] ;  /* 0x000000060e0e7981 */ /* 0x000162000c1e1500 */
[-C--:B------:R-:W-:Y:S02]  /*04b0*/  LEA R4, P0, R18, R29.reuse, 0x1 ;  /* 0x0000001d12047211 */ /* 0x080fe400078008ff */
[----:B----4-:R-:W-:Y:S01]  /*04c0*/  LEA R8, P1, R0, R29, 0x1 ;  /* 0x0000001d00087211 */ /* 0x010fe200078208ff */
[----:B------:R1:W4:Y:S01]  /*04d0*/  LDG.E.U16 R2, [R2.64] ;  /* 0x0000000602027981 */ /* 0x000322000c1e1500 */
[----:B------:R-:W-:-:S02]  /*04e0*/  LEA.HI.X.SX32 R5, R18, R31, 0x1, P0 ;  /* 0x0000001f12057211 */ /* 0x000fc400000f0eff */
[----:B------:R-:W-:Y:S01]  /*04f0*/  LEA.HI.X.SX32 R9, R0, R31, 0x1, P1 ;  /* 0x0000001f00097211 */ /* 0x000fe200008f0eff */
[----:B------:R0:W4:Y:S04]  /*0500*/  LDG.E.U16 R6, [R6.64] ;  /* 0x0000000606067981 */ /* 0x000128000c1e1500 */
[----:B------:R0:W4:Y:S04]  /*0510*/  LDG.E.U16 R4, [R4.64] ;  /* 0x0000000604047981 */ /* 0x000128000c1e1500 */
[----:B------:R-:W4:Y:S01]  /*0520*/  LDG.E.U16 R8, [R8.64] ;  /* 0x0000000608087981 */ /* 0x000f22000c1e1500 */
[----:B------:R-:W-:-:S02]  /*0530*/  LOP3.LUT R0, R28, 0x3f, RZ, 0xc0, !PT ;  /* 0x0000003f1c007812 */ /* 0x000fc400078ec0ff */
[----:B------:R-:W-:-:S03]  /*0540*/  SHF.R.S32.HI R10, RZ, 0x6, R28 ;  /* 0x00000006ff0a7819 */ /* 0x000fc6000001141c */
[----:B0-----:R-:W-:Y:S01]  /*0550*/  IMAD.SHL.U32 R15, R0, 0x2, RZ ;  /* 0x00000002000f7824 */ /* 0x001fe200078e00ff */
[----:B------:R-:W-:-:S04]  /*0560*/  SGXT R10, R10, 0x1 ;  /* 0x000000010a0a781a */ /* 0x000fc80000000200 */
[----:B------:R-:W-:-:S04]  /*0570*/  LOP3.LUT R0, R15, 0x90, R10, 0x78, !PT ;  /* 0x000000900f007812 */ /* 0x000fc800078e780a */
[C---:B------:R-:W-:Y:S02]  /*0580*/  LOP3.LUT R32, R0.reuse, 0x20, RZ, 0x3c, !PT ;  /* 0x0000002000207812 */ /* 0x040fe400078e3cff */
[C---:B-1----:R-:W-:Y:S02]  /*0590*/  LOP3.LUT R3, R0.reuse, 0x40, RZ, 0x3c, !PT ;  /* 0x0000004000037812 */ /* 0x042fe400078e3cff */
[----:B------:R-:W-:Y:S02]  /*05a0*/  LOP3.LUT R5, R0, 0x60, RZ, 0x3c, !PT ;  /* 0x0000006000057812 */ /* 0x000fe400078e3cff */
[----:B------:R-:W-:-:S04]  /*05b0*/  IADD3 R7, R16, 0x40, RZ ;  /* 0x0000004010077810 */ /* 0x000fc80007ffe0ff */
[----:B------:R-:W-:Y:S01]  /*05c0*/  ISETP.GE.AND P0, PT, R7, 0x1, PT ;  /* 0x000000010700780c */ /* 0x000fe20003f06270 */
[----:B------:R-:W-:Y:S01]  /*05d0*/  IMAD.MOV.U32 R34, RZ, RZ, -0x800000 ;  /* 0xff800000ff227424 */ /* 0x000fe200078e00ff */
[----:B------:R-:W-:Y:S01]  /*05e0*/  CS2R R88, SRZ ;  /* 0x0000000000587805 */ /* 0x000fe2000001ff00 */
[----:B------:R-:W-:Y:S01]  /*05f0*/  IMAD.MOV.U32 R10, RZ, RZ, 0x3f800000 ;  /* 0x3f800000ff0a7424 */ /* 0x000fe200078e00ff */
[----:B------:R-:W-:Y:S01]  /*0600*/  CS2R R90, SRZ ;  /* 0x00000000005a7805 */ /* 0x000fe2000001ff00 */
[----:B------:R-:W-:Y:S01]  /*0610*/  IMAD.MOV.U32 R35, RZ, RZ, -0x800000 ;  /* 0xff800000ff237424 */ /* 0x000fe200078e00ff */
[----:B------:R-:W-:Y:S01]  /*0620*/  CS2R R92, SRZ ;  /* 0x00000000005c7805 */ /* 0x000fe2000001ff00 */
[----:B------:R-:W-:Y:S01]  /*0630*/  CS2R R94, SRZ ;  /* 0x00000000005e7805 */ /* 0x000fe2000001ff00 */
[----:B------:R-:W-:Y:S01]  /*0640*/  CS2R R76, SRZ ;  /* 0x00000000004c7805 */ /* 0x000fe2000001ff00 */
[----:B------:R-:W-:Y:S01]  /*0650*/  CS2R R78, SRZ ;  /* 0x00000000004e7805 */ /* 0x000fe2000001ff00 */
[----:B------:R-:W-:Y:S01]  /*0660*/  CS2R R96, SRZ ;  /* 0x0000000000607805 */ /* 0x000fe2000001ff00 */
[----:B------:R-:W-:Y:S01]  /*0670*/  CS2R R98, SRZ ;  /* 0x0000000000627805 */ /* 0x000fe2000001ff00 */
[----:B--2---:R-:W-:Y:S04]  /*0680*/  STS.U16 [R0+0x2000], R19 ;  /* 0x0020001300007388 */ /* 0x004fe80000000400 */
[----:B---3--:R0:W-:Y:S04]  /*0690*/  STS.U16 [R0+0x2400], R21 ;  /* 0x0024001500007388 */ /* 0x0081e80000000400 */
[----:B-----5:R-:W-:Y:S04]  /*06a0*/  STS.U16 [R0+0x2800], R27 ;  /* 0x0028001b00007388 */ /* 0x020fe80000000400 */
[----:B------:R-:W-:Y:S04]  /*06b0*/  STS.U16 [R0+0x2c00], R13 ;  /* 0x002c000d00007388 */ /* 0x000fe80000000400 */
[----:B------:R-:W-:Y:S04]  /*06c0*/  STS.U16 [R32+0x2100], R20 ;  /* 0x0021001420007388 */ /* 0x000fe80000000400 */
[----:B------:R-:W-:Y:S04]  /*06d0*/  STS.U16 [R32+0x2500], R24 ;  /* 0x0025001820007388 */ /* 0x000fe80000000400 */
[----:B------:R-:W-:Y:S04]  /*06e0*/  STS.U16 [R32+0x2900], R11 ;  /* 0x0029000b20007388 */ /* 0x000fe80000000400 */
[----:B------:R-:W-:Y:S04]  /*06f0*/  STS.U16 [R32+0x2d00], R14 ;  /* 0x002d000e20007388 */ /* 0x000fe80000000400 */
[----:B------:R-:W-:Y:S04]  /*0700*/  STS.U16 [R3+0x2200], R22 ;  /* 0x0022001603007388 */ /* 0x000fe80000000400 */
[----:B------:R-:W-:Y:S04]  /*0710*/  STS.U16 [R3+0x2600], R25 ;  /* 0x0026001903007388 */ /* 0x000fe80000000400 */
[----:B----4-:R-:W-:Y:S04]  /*0720*/  STS.U16 [R3+0x2a00], R2 ;  /* 0x002a000203007388 */ /* 0x010fe80000000400 */
[----:B------:R1:W-:Y:S04]  /*0730*/  STS.U16 [R3+0x2e00], R6 ;  /* 0x002e000603007388 */ /* 0x0003e80000000400 */
[----:B------:R-:W-:Y:S04]  /*0740*/  STS.U16 [R5+0x2300], R23 ;  /* 0x0023001705007388 */ /* 0x000fe80000000400 */
[----:B------:R-:W-:Y:S04]  /*0750*/  STS.U16 [R5+0x2b00], R4 ;  /* 0x002b000405007388 */ /* 0x000fe80000000400 */
[----:B------:R-:W-:Y:S01]  /*0760*/  STS.U16 [R5+0x2f00], R8 ;  /* 0x002f000805007388 */ /* 0x000fe20000000400 */
[----:B0-----:R-:W-:Y:S01]  /*0770*/  IMAD.MOV.U32 R21, RZ, RZ, 0x3f800000 ;  /* 0x3f800000ff157424 */ /* 0x001fe200078e00ff */
[C---:B-1----:R-:W-:Y:S01]  /*0780*/  LOP3.LUT R3, R28.reuse, 0x60, RZ, 0xc0, !PT ;  /* 0x000000601c037812 */ /* 0x042fe200078ec0ff */
[C---:B------:R-:W-:Y:S01]  /*0790*/  IMAD.SHL.U32 R25, R28.reuse, 0x8, RZ ;  /* 0x000000081c197824 */ /* 0x040fe200078e00ff */
[----:B------:R0:W-:Y:S02]  /*07a0*/  STS.U16 [R5+0x2700], R26 ;  /* 0x0027001a05007388 */ /* 0x0001e40000000400 */
[----:B0-----:R-:W-:Y:S01]  /*07b0*/  IMAD.SHL.U32 R26, R28, 0x2, RZ ;  /* 0x000000021c1a7824 */ /* 0x001fe200078e00ff */
[----:B------:R-:W-:Y:S05]  /*07c0*/  @!P0 BRA `(.L_x_0) ;  /* 0x0000503000008947 */ /* 0x000fea0003800000 */
[--C-:B------:R-:W-:Y:S01]  /*07d0*/  SHF.R.U32.HI R2, RZ, 0x5, R28.reuse ;  /* 0x00000005ff027819 */ /* 0x100fe2000001161c */
[----:B------:R-:W-:Y:S01]  /*07e0*/  IMAD.MOV.U32 R23, RZ, RZ, c[0x0][0x1a4] ;  /* 0x00006900ff177624 */ /* 0x000fe200078e00ff */
[C---:B------:R-:W-:Y:S01]  /*07f0*/  LOP3.LUT R22, R28.reuse, 0x7, RZ, 0xc0, !PT ;  /* 0x000000071c167812 */ /* 0x040fe200078ec0ff */
[----:B------:R-:W-:Y:S01]  /*0800*/  IMAD.SHL.U32 R19, R28, 0x40, RZ ;  /* 0x000000401c137824 */ /* 0x000fe200078e00ff */
[----:B------:R-:W-:Y:S01]  /*0810*/  SGXT.U32 R2, R2, 0x2 ;  /* 0x000000020202781a */ /* 0x000fe20000000000 */
[----:B------:R-:W-:Y:S01]  /*0820*/  IMAD.MOV.U32 R101, RZ, RZ, c[0x0][0x1b8] ;  /* 0x00006e00ff657624 */ /* 0x000fe200078e00ff */
[----:B------:R-:W-:Y:S01]  /*0830*/  SHF.R.U32.HI R11, RZ, 0x1, R3 ;  /* 0x00000001ff0b7819 */ /* 0x000fe20000011603 */
[----:B------:R-:W-:Y:S01]  /*0840*/  IMAD R4, R22, 0x90, RZ ;  /* 0x0000009016047824 */ /* 0x000fe200078e02ff */
[----:B------:R-:W-:Y:S01]  /*0850*/  LOP3.LUT R3, R26, 0x10, RZ, 0xc0, !PT ;  /* 0x000000101a037812 */ /* 0x000fe200078ec0ff */
[----:B------:R-:W-:Y:S01]  /*0860*/  IMAD R6, R2, c[0x0][0x1a4], RZ ;  /* 0x0000690002067a24 */ /* 0x000fe200078e02ff */
[--C-:B------:R-:W-:Y:S01]  /*0870*/  SHF.R.U32.HI R2, RZ, 0x2, R28.reuse ;  /* 0x00000002ff027819 */ /* 0x100fe2000001161c */
[----:B------:R-:W-:Y:S01]  /*0880*/  IMAD R51, R101, 0x22, RZ ;  /* 0x0000002265337824 */ /* 0x000fe200078e02ff */
[----:B------:R-:W-:Y:S01]  /*0890*/  LOP3.LUT R5, R3, 0x60, R28, 0xf8, !PT ;  /* 0x0000006003057812 */ /* 0x000fe200078ef81c */
[----:B------:R-:W-:Y:S01]  /*08a0*/  IMAD R8, R23, 0x4, R6 ;  /* 0x0000000417087824 */ /* 0x000fe200078e0206 */
[----:B------:R-:W-:Y:S01]  /*08b0*/  SGXT.U32 R2, R2, 0x3 ;  /* 0x000000030202781a */ /* 0x000fe20000000000 */
[----:B------:R-:W-:Y:S01]  /*08c0*/  IMAD R57, R101, 0x24, RZ ;  /* 0x0000002465397824 */ /* 0x000fe200078e02ff */
[----:B------:R-:W-:Y:S01]  /*08d0*/  LOP3.LUT R3, R28, 0x1f, RZ, 0xc0, !PT ;  /* 0x0000001f1c037812 */ /* 0x000fe200078ec0ff */
[C---:B------:R-:W-:Y:S01]  /*08e0*/  IMAD R9, R23.reuse, 0x4, R8 ;  /* 0x0000000417097824 */ /* 0x040fe200078e0208 */
[----:B------:R-:W-:Y:S01]  /*08f0*/  LOP3.LUT R11, R16, R11, R2, 0xfe, !PT ;  /* 0x0000000b100b7212 */ /* 0x000fe200078efe02 */
[----:B------:R-:W-:Y:S01]  /*0900*/  IMAD R2, R30, c[0x0][0x1a0], RZ ;  /* 0x000068001e027a24 */ /* 0x000fe200078e02ff */
[----:B------:R-:W-:Y:S01]  /*0910*/  LOP3.LUT R24, R4, R5, RZ, 0x3c, !PT ;  /* 0x0000000504187212 */ /* 0x000fe200078e3cff */
[----:B------:R-:W-:Y:S01]  /*0920*/  IMAD R10, R23, 0x4, R9 ;  /* 0x00000004170a7824 */ /* 0x000fe200078e0209 */
[----:B------:R-:W-:Y:S01]  /*0930*/  LOP3.LUT R17, R28, 0x7f, RZ, 0xc0, !PT ;  /* 0x0000007f1c117812 */ /* 0x000fe200078ec0ff */
[----:B------:R-:W-:Y:S01]  /*0940*/  IMAD R5, R3, c[0x0][0x1a8], RZ ;  /* 0x00006a0003057a24 */ /* 0x000fe200078e02ff */
[----:B------:R-:W-:Y:S01]  /*0950*/  LOP3.LUT R21, R19, 0x400, RZ, 0xc0, !PT ;  /* 0x0000040013157812 */ /* 0x000fe200078ec0ff */
[C---:B------:R-:W-:Y:S01]  /*0960*/  IMAD R13, R23.reuse, 0x4, R10 ;  /* 0x00000004170d7824 */ /* 0x040fe200078e020a */
[----:B------:R-:W-:Y:S01]  /*0970*/  CS2R R88, SRZ ;  /* 0x0000000000587805 */ /* 0x000fe2000001ff00 */
[----:B------:R-:W-:Y:S01]  /*0980*/  IMAD.SHL.U32 R4, R2, 0x2, RZ ;  /* 0x0000000202047824 */ /* 0x000fe200078e00ff */
[----:B------:R-:W-:Y:S01]  /*0990*/  CS2R R90, SRZ ;  /* 0x00000000005a7805 */ /* 0x000fe2000001ff00 */
[----:B------:R-:W-:Y:S01]  /*09a0*/  IMAD R14, R23, 0x4, R13 ;  /* 0x00000004170e7824 */ /* 0x000fe200078e020d */
[----:B------:R-:W-:Y:S01]  /*09b0*/  CS2R R92, SRZ ;  /* 0x00000000005c7805 */ /* 0x000fe2000001ff00 */
[----:B------:R-:W-:Y:S01]  /*09c0*/  IMAD.SHL.U32 R7, R5, 0x2, RZ ;  /* 0x0000000205077824 */ /* 0x000fe200078e00ff */
[----:B------:R-:W-:Y:S01]  /*09d0*/  CS2R R94, SRZ ;  /* 0x00000000005e7805 */ /* 0x000fe2000001ff00 */
[----:B------:R-:W-:Y:S01]  /*09e0*/  IMAD R15, R23, 0x4, R14 ;  /* 0x00000004170f7824 */ /* 0x000fe200078e020e */
[----:B------:R-:W-:Y:S01]  /*09f0*/  CS2R R76, SRZ ;  /* 0x00000000004c7805 */ /* 0x000fe2000001ff00 */
[----:B------:R-:W-:Y:S01]  /*0a00*/  IMAD R3, R30, c[0x0][0x1b0], RZ ;  /* 0x00006c001e037a24 */ /* 0x000fe200078e02ff */
[----:B------:R-:W-:Y:S01]  /*0a10*/  IADD3 R201, P0, P1, R7, c[0x0][0x168], R4 ;  /* 0x00005a0007c97a10 */ /* 0x000fe2000791e004 */
[----:B------:R-:W-:Y:S01]  /*0a20*/  IMAD R16, R23, 0x4, R15 ;  /* 0x0000000417107824 */ /* 0x000fe200078e020f */
[----:B------:R-:W-:Y:S01]  /*0a30*/  CS2R R78, SRZ ;  /* 0x00000000004e7805 */ /* 0x000fe2000001ff00 */
[----:B------:R-:W-:Y:S01]  /*0a40*/  IMAD R12, R17, c[0x0][0x1b4], RZ ;  /* 0x00006d00110c7a24 */ /* 0x000fe200078e02ff */
[----:B------:R-:W-:Y:S01]  /*0a50*/  CS2R R96, SRZ ;  /* 0x0000000000607805 */ /* 0x000fe2000001ff00 */
[----:B------:R-:W-:Y:S01]  /*0a60*/  IMAD R18, R23, 0x4, R16 ;  /* 0x0000000417127824 */ /* 0x000fe200078e0210 */
[----:B------:R-:W-:Y:S01]  /*0a70*/  CS2R R98, SRZ ;  /* 0x0000000000627805 */ /* 0x000fe2000001ff00 */
[----:B------:R-:W-:Y:S01]  /*0a80*/  IMAD.HI R2, R2, 0x2, RZ ;  /* 0x0000000202027827 */ /* 0x000fe200078e02ff */
[----:B------:R-:W-:Y:S01]  /*0a90*/  LOP3.LUT R252, R11, 0x8, RZ, 0xfc, !PT ;  /* 0x000000080bfc7812 */ /* 0x000fe200078efcff */
[----:B------:R-:W-:-:S02]  /*0aa0*/  UMOV UR4, URZ ;  /* 0x0000003f00047c82 */ /* 0x000fc40008000000 */
[----:B------:R-:W-:Y:S02]  /*0ab0*/  IMAD R4, R23, 0x4, R18 ;  /* 0x0000000417047824 */ /* 0x000fe400078e0212 */
[----:B------:R-:W-:-:S04]  /*0ac0*/  IMAD.HI R5, R5, 0x2, RZ ;  /* 0x0000000205057827 */ /* 0x000fc800078e02ff */
[----:B------:R-:W-:Y:S02]  /*0ad0*/  IMAD R7, R23, 0x4, R4 ;  /* 0x0000000417077824 */ /* 0x000fe400078e0204 */
[C---:B------:R-:W-:Y:S02]  /*0ae0*/  IMAD.SHL.U32 R34, R3.reuse, 0x2, RZ ;  /* 0x0000000203227824 */ /* 0x040fe400078e00ff */
[----:B------:R-:W-:Y:S02]  /*0af0*/  IMAD.SHL.U32 R35, R12, 0x2, RZ ;  /* 0x000000020c237824 */ /* 0x000fe400078e00ff */
[----:B------:R-:W-:-:S03]  /*0b00*/  IMAD.HI R19, R3, 0x2, RZ ;  /* 0x0000000203137827 */ /* 0x000fc600078e02ff */
[----:B------:R-:W-:Y:S01]  /*0b10*/  IADD3 R34, P2, P3, R35, c[0x0][0x170], R34 ;  /* 0x00005c0023227a10 */ /* 0x000fe20007b5e022 */
[----:B------:R-:W-:-:S03]  /*0b20*/  IMAD.HI R20, R12, 0x2, RZ ;  /* 0x000000020c147827 */ /* 0x000fc600078e02ff */
[-C--:B------:R-:W-:Y:S01]  /*0b30*/  IADD3 R36, P5, R51, R34.reuse, RZ ;  /* 0x0000002233247210 */ /* 0x080fe20007fbe0ff */
[----:B------:R-:W-:Y:S01]  /*0b40*/  IMAD R3, R23, 0x4, R7 ;  /* 0x0000000417037824 */ /* 0x000fe200078e0207 */
[----:B------:R-:W-:Y:S01]  /*0b50*/  IADD3.X R35, R20, c[0x0][0x174], R19, P2, P3 ;  /* 0x00005d0014237a10 */ /* 0x000fe200017e6413 */
[----:B------:R-:W-:Y:S01]  /*0b60*/  IMAD.IADD R12, R21, 0x1, R24 ;  /* 0x00000001150c7824 */ /* 0x000fe200078e0218 */
[----:B------:R-:W-:Y:S01]  /*0b70*/  IADD3.X R21, R5, c[0x0][0x16c], R2, P0, P1 ;  /* 0x00005b0005157a10 */ /* 0x000fe200007e2402 */
[----:B------:R-:W-:Y:S01]  /*0b80*/  IMAD R2, R23, 0x4, R3 ;  /* 0x0000000417027824 */ /* 0x000fe200078e0203 */
[-C--:B------:R-:W-:Y:S01]  /*0b90*/  LEA R28, P0, R6, R201.reuse, 0x1 ;  /* 0x000000c9061c7211 */ /* 0x080fe200078008ff */
[----:B------:R-:W-:Y:S01]  /*0ba0*/  IMAD R37, R101, 0x11, RZ ;  /* 0x0000001165257824 */ /* 0x000fe200078e02ff */
[----:B------:R-:W-:Y:S01]  /*0bb0*/  LEA R32, P1, R8, R201, 0x1 ;  /* 0x000000c908207211 */ /* 0x000fe200078208ff */
[----:B------:R-:W-:Y:S01]  /*0bc0*/  IMAD R5, R23, 0x4, R2 ;  /* 0x0000000417057824 */ /* 0x000fe200078e0202 */
[----:B------:R-:W-:Y:S01]  /*0bd0*/  LEA.HI.X.SX32 R29, R6, R21, 0x1, P0 ;  /* 0x00000015061d7211 */ /* 0x000fe200000f0eff */
[----:B------:R-:W-:Y:S01]  /*0be0*/  IMAD R105, R101, 0x2e, RZ ;  /* 0x0000002e65697824 */ /* 0x000fe200078e02ff */
[----:B------:R-:W-:Y:S01]  /*0bf0*/  LEA R30, P0, R9, R201, 0x1 ;  /* 0x000000c9091e7211 */ /* 0x000fe200078008ff */
[----:B------:R-:W-:Y:S01]  /*0c00*/  IMAD R6, R23, 0x4, R5 ;  /* 0x0000000417067824 */ /* 0x000fe200078e0205 */
[-C--:B------:R-:W-:Y:S01]  /*0c10*/  LEA.HI.X.SX32 R33, R8, R21.reuse, 0x1, P1 ;  /* 0x0000001508217211 */ /* 0x080fe200008f0eff */
[----:B------:R0:W-:Y:S01]  /*0c20*/  STL.64 [R1+0x40], R28 ;  /* 0x0000401c01007387 */ /* 0x0001e20000100a00 */
[----:B------:R-:W-:Y:S01]  /*0c30*/  LEA.HI.X.SX32 R31, R9, R21, 0x1, P0 ;  /* 0x00000015091f7211 */ /* 0x000fe200000f0eff */
[----:B------:R-:W-:Y:S01]  /*0c40*/  IMAD R8, R23, 0x4, R6 ;  /* 0x0000000417087824 */ /* 0x000fe200078e0206 */
[----:B------:R-:W-:Y:S01]  /*0c50*/  LEA.HI.X.SX32 R37, R37, R35, 0x1, P5 ;  /* 0x0000002325257211 */ /* 0x000fe200028f0eff */
[----:B------:R1:W-:Y:S01]  /*0c60*/  STL.64 [R1+0x38], R32 ;  /* 0x0000382001007387 */ /* 0x0003e20000100a00 */
[----:B------:R-:W-:Y:S01]  /*0c70*/  IMAD R39, R101, 0x12, RZ ;  /* 0x0000001265277824 */ /* 0x000fe200078e02ff */
[----:B------:R-:W-:Y:S01]  /*0c80*/  IADD3 R48, P5, R105, R34, RZ ;  /* 0x0000002269307210 */ /* 0x000fe20007fbe0ff */
[----:B------:R-:W-:Y:S01]  /*0c90*/  IMAD R9, R23, 0x4, R8 ;  /* 0x0000000417097824 */ /* 0x000fe200078e0208 */
[----:B------:R2:W-:Y:S01]  /*0ca0*/  STL.64 [R1+0x30], R30 ;  /* 0x0000301e01007387 */ /* 0x0005e20000100a00 */
[----:B------:R-:W-:-:S02]  /*0cb0*/  IMAD R43, R101, 0x14, RZ ;  /* 0x00000014652b7824 */ /* 0x000fc400078e02ff */
[C---:B------:R-:W-:Y:S01]  /*0cc0*/  IMAD R49, R101.reuse, 0x17, RZ ;  /* 0x0000001765317824 */ /* 0x040fe200078e02ff */
[C---:B0-----:R-:W-:Y:S01]  /*0cd0*/  LEA R28, P2, R10.reuse, R201, 0x1 ;  /* 0x000000c90a1c7211 */ /* 0x041fe200078408ff */
[C---:B------:R-:W-:Y:S02]  /*0ce0*/  IMAD R53, R101.reuse, 0x18, RZ ;  /* 0x0000001865357824 */ /* 0x040fe400078e02ff */
[----:B------:R-:W-:Y:S01]  /*0cf0*/  IMAD R69, R101, 0x28, RZ ;  /* 0x0000002865457824 */ /* 0x000fe200078e02ff */
[----:B------:R-:W-:Y:S01]  /*0d00*/  LEA.HI.X.SX32 R29, R10, R21, 0x1, P2 ;  /* 0x000000150a1d7211 */ /* 0x000fe200010f0eff */
[----:B------:R-:W-:Y:S01]  /*0d10*/  IMAD R10, R23, 0x4, R9 ;  /* 0x00000004170a7824 */ /* 0x000fe200078e0209 */
[-C--:B-1----:R-:W-:Y:S01]  /*0d20*/  LEA R32, P0, R13, R201.reuse, 0x1 ;  /* 0x000000c90d207211 */ /* 0x082fe200078008ff */
[----:B------:R-:W-:Y:S01]  /*0d30*/  IMAD R75, R101, 0x2a, RZ ;  /* 0x0000002a654b7824 */ /* 0x000fe200078e02ff */
[C---:B--2---:R-:W-:Y:S01]  /*0d40*/  LEA R30, P1, R14.reuse, R201, 0x1 ;  /* 0x000000c90e1e7211 */ /* 0x044fe200078208ff */
[----:B------:R0:W-:Y:S01]  /*0d50*/  STL.64 [R1+0x28], R28 ;  /* 0x0000281c01007387 */ /* 0x0001e20000100a00 */
[-C--:B------:R-:W-:Y:S01]  /*0d60*/  LEA.HI.X.SX32 R33, R13, R21.reuse, 0x1, P0 ;  /* 0x000000150d217211 */ /* 0x080fe200000f0eff */
[----:B------:R-:W-:Y:S01]  /*0d70*/  IMAD R13, R23, 0x4, R10 ;  /* 0x00000004170d7824 */ /* 0x000fe200078e020a */
[----:B------:R-:W-:Y:S01]  /*0d80*/  LEA.HI.X.SX32 R31, R14, R21, 0x1, P1 ;  /* 0x000000150e1f7211 */ /* 0x000fe200008f0eff */
[----:B------:R-:W-:Y:S01]  /*0d90*/  IMAD R63, R101, 0x26, RZ ;  /* 0x00000026653f7824 */ /* 0x000fe200078e02ff */
[----:B------:R-:W-:Y:S01]  /*0da0*/  LEA.HI.X.SX32 R49, R49, R35, 0x1, P5 ;  /* 0x0000002331317211 */ /* 0x000fe200028f0eff */
[----:B------:R1:W-:Y:S01]  /*0db0*/  STL.64 [R1+0x20], R32 ;  /* 0x0000202001007387 */ /* 0x0003e20000100a00 */
[----:B------:R-:W-:Y:S01]  /*0dc0*/  IMAD R47, R101, 0x16, RZ ;  /* 0x00000016652f7824 */ /* 0x000fe200078e02ff */
[-C--:B------:R-:W-:Y:S01]  /*0dd0*/  IADD3 R62, P5, R53, R34.reuse, RZ ;  /* 0x00000022353e7210 */ /* 0x080fe20007fbe0ff */
[C---:B------:R-:W-:Y:S01]  /*0de0*/  IMAD R103, R101.reuse, 0x2c, RZ ;  /* 0x0000002c65677824 */ /* 0x040fe200078e02ff */
[----:B------:R2:W-:Y:S01]  /*0df0*/  STL.64 [R1+0x18], R30 ;  /* 0x0000181e01007387 */ /* 0x0005e20000100a00 */
[----:B------:R-:W-:Y:S01]  /*0e00*/  IMAD R61, R101, 0x1a, RZ ;  /* 0x0000001a653d7824 */ /* 0x000fe200078e02ff */
[----:B0-----:R-:W-:Y:S01]  /*0e10*/  LEA R28, P2, R15, R201, 0x1 ;  /* 0x000000c90f1c7211 */ /* 0x001fe200078408ff */
[----:B------:R-:W-:Y:S01]  /*0e20*/  IMAD R45, R101, 0x15, RZ ;  /* 0x00000015652d7824 */ /* 0x000fe200078e02ff */
[-C--:B------:R-:W-:Y:S01]  /*0e30*/  IADD3 R44, P4, R75, R34.reuse, RZ ;  /* 0x000000224b2c7210 */ /* 0x080fe20007f9e0ff */
[----:B------:R-:W-:Y:S01]  /*0e40*/  IMAD R111, R101, 0x34, RZ ;  /* 0x00000034656f7824 */ /* 0x000fe200078e02ff */
[----:B------:R-:W-:Y:S01]  /*0e50*/  LEA.HI.X.SX32 R29, R15, R21, 0x1, P2 ;  /* 0x000000150f1d7211 */ /* 0x000fe200010f0eff */
[C---:B------:R-:W-:Y:S01]  /*0e60*/  IMAD R27, R101.reuse, 0x9, RZ ;  /* 0x00000009651b7824 */ /* 0x040fe200078e02ff */
[C---:B------:R-:W-:Y:S01]  /*0e70*/  LEA R250, P2, R4.reuse, R201, 0x1 ;  /* 0x000000c904fa7211 */ /* 0x040fe200078408ff */
[----:B-1----:R-:W-:Y:S01]  /*0e80*/  IMAD R33, R101, 0xc, RZ ;  /* 0x0000000c65217824 */ /* 0x002fe200078e02ff */
[-C--:B------:R-:W-:Y:S01]  /*0e90*/  IADD3 R46, P6, R103, R34.reuse, RZ ;  /* 0x00000022672e7210 */ /* 0x080fe20007fde0ff */
[----:B------:R0:W-:Y:S01]  /*0ea0*/  STL.64 [R1+0x10], R28 ;  /* 0x0000101c01007387 */ /* 0x0001e20000100a00 */
[----:B------:R-:W-:Y:S01]  /*0eb0*/  LEA.HI.X.SX32 R251, R4, R21, 0x1, P2 ;  /* 0x0000001504fb7211 */ /* 0x000fe200010f0eff */
[----:B------:R-:W-:Y:S01]  /*0ec0*/  IMAD R4, R23, 0x4, R13 ;  /* 0x0000000417047824 */ /* 0x000fe200078e020d */
[-C--:B--2---:R-:W-:Y:S01]  /*0ed0*/  LEA R30, P0, R16, R201.reuse, 0x1 ;  /* 0x000000c9101e7211 */ /* 0x084fe200078008ff */
[----:B------:R-:W-:Y:S01]  /*0ee0*/  IMAD R113, R101, 0x36, RZ ;  /* 0x0000003665717824 */ /* 0x000fe200078e02ff */
[----:B------:R-:W-:Y:S01]  /*0ef0*/  LEA R244, P2, R2, R201, 0x1 ;  /* 0x000000c902f47211 */ /* 0x000fe200078408ff */
[----:B------:R-:W-:Y:S01]  /*0f00*/  IMAD R14, R23, 0x4, R4 ;  /* 0x00000004170e7824 */ /* 0x000fe200078e0204 */
[----:B------:R-:W-:Y:S01]  /*0f10*/  LEA.HI.X.SX32 R31, R16, R21, 0x1, P0 ;  /* 0x00000015101f7211 */ /* 0x000fe200000f0eff */
[----:B------:R-:W-:Y:S01]  /*0f20*/  IMAD R59, R101, 0xd, RZ ;  /* 0x0000000d653b7824 */ /* 0x000fe200078e02ff */
[----:B------:R-:W-:Y:S01]  /*0f30*/  LEA R248, P0, R7, R201, 0x1 ;  /* 0x000000c907f87211 */ /* 0x000fe200078008ff */
[----:B------:R-:W-:Y:S01]  /*0f40*/  IMAD R67, R101, 0x1b, RZ ;  /* 0x0000001b65437824 */ /* 0x000fe200078e02ff */
[----:B------:R-:W-:Y:S01]  /*0f50*/  LEA.HI.X.SX32 R245, R2, R21, 0x1, P2 ;  /* 0x0000001502f57211 */ /* 0x000fe200010f0eff */
[----:B------:R-:W-:Y:S01]  /*0f60*/  IMAD R2, R23, 0x4, R14 ;  /* 0x0000000417027824 */ /* 0x000fe200078e020e */
[C---:B0-----:R-:W-:Y:S01]  /*0f70*/  LEA R28, P1, R18.reuse, R201, 0x1 ;  /* 0x000000c9121c7211 */ /* 0x041fe200078208ff */
[----:B------:R0:W-:Y:S01]  /*0f80*/  STL.64 [R1+0x8], R30 ;  /* 0x0000081e01007387 */ /* 0x0001e20000100a00 */
[-C--:B------:R-:W-:Y:S01]  /*0f90*/  LEA.HI.X.SX32 R249, R7, R21.reuse, 0x1, P0 ;  /* 0x0000001507f97211 */ /* 0x080fe200000f0eff */
[C---:B------:R-:W-:Y:S01]  /*0fa0*/  IMAD R41, R101.reuse, 0x13, RZ ;  /* 0x0000001365297824 */ /* 0x040fe200078e02ff */
[----:B------:R-:W-:Y:S01]  /*0fb0*/  LEA.HI.X.SX32 R29, R18, R21, 0x1, P1 ;  /* 0x00000015121d7211 */ /* 0x000fe200008f0eff */
[----:B------:R-:W-:Y:S01]  /*0fc0*/  IMAD R81, R101, 0x1c, RZ ;  /* 0x0000001c65517824 */ /* 0x000fe200078e02ff */
[-C--:B------:R-:W-:Y:S01]  /*0fd0*/  LEA R246, P1, R3, R201.reuse, 0x1 ;  /* 0x000000c903f67211 */ /* 0x080fe200078208ff */
[----:B------:R-:W-:Y:S01]  /*0fe0*/  IMAD R85, R101, 0x1e, RZ ;  /* 0x0000001e65557824 */ /* 0x000fe200078e02ff */
[----:B------:R-:W-:Y:S01]  /*0ff0*/  LEA R242, P0, R5, R201, 0x1 ;  /* 0x000000c905f27211 */ /* 0x000fe200078008ff */
[----:B------:R1:W-:Y:S01]  /*1000*/  STL.64 [R1], R28 ;  /* 0x0000001c01007387 */ /* 0x0003e20000100a00 */
[----:B------:R-:W-:Y:S01]  /*1010*/  LEA.HI.X.SX32 R247, R3, R21, 0x1, P1 ;  /* 0x0000001503f77211 */ /* 0x000fe200008f0eff */
[----:B------:R-:W-:Y:S01]  /*1020*/  IMAD R3, R23, 0x4, R2 ;  /* 0x0000000417037824 */ /* 0x000fe200078e0202 */
[----:B------:R-:W-:Y:S01]  /*1030*/  LEA R240, P1, R6, R201, 0x1 ;  /* 0x000000c906f07211 */ /* 0x000fe200078208ff */
[----:B0-----:R-:W-:Y:S01]  /*1040*/  IMAD R31, R101, 0xb, RZ ;  /* 0x0000000b651f7824 */ /* 0x001fe200078e02ff */
[----:B------:R-:W-:Y:S01]  /*1050*/  LEA.HI.X.SX32 R243, R5, R21, 0x1, P0 ;  /* 0x0000001505f37211 */ /* 0x000fe200000f0eff */
[----:B------:R-:W-:Y:S01]  /*1060*/  IMAD R5, R23, 0x4, R3 ;  /* 0x0000000417057824 */ /* 0x000fe200078e0203 */
[----:B------:R-:W-:Y:S01]  /*1070*/  LEA R238, P2, R8, R201, 0x1 ;  /* 0x000000c908ee7211 */ /* 0x000fe200078408ff */
[----:B------:R-:W-:Y:S01]  /*1080*/  IMAD R107, R101, 0x30, RZ ;  /* 0x00000030656b7824 */ /* 0x000fe200078e02ff */
[-C--:B------:R-:W-:Y:S01]  /*1090*/  LEA.HI.X.SX32 R241, R6, R21.reuse, 0x1, P1 ;  /* 0x0000001506f17211 */ /* 0x080fe200008f0eff */
[----:B------:R-:W-:Y:S01]  /*10a0*/  IMAD R6, R23, 0x4, R5 ;  /* 0x0000000417067824 */ /* 0x000fe200078e0205 */
[----:B------:R-:W-:Y:S01]  /*10b0*/  LEA.HI.X.SX32 R239, R8, R21, 0x1, P2 ;  /* 0x0000001508ef7211 */ /* 0x000fe200010f0eff */
[----:B-1----:R-:W-:Y:S01]  /*10c0*/  IMAD R29, R101, 0xa, RZ ;  /* 0x0000000a651d7824 */ /* 0x002fe200078e02ff */
[-C--:B------:R-:W-:Y:S01]  /*10d0*/  LEA R232, P2, R13, R201.reuse, 0x1 ;  /* 0x000000c90de87211 */ /* 0x080fe200078408ff */
[----:B------:R-:W-:Y:S01]  /*10e0*/  IMAD R7, R23, 0x4, R6 ;  /* 0x0000000417077824 */ /* 0x000fe200078e0206 */
[----:B------:R-:W-:Y:S01]  /*10f0*/  LEA R236, P0, R9, R201, 0x1 ;  /* 0x000000c909ec7211 */ /* 0x000fe200078008ff */
[----:B------:R-:W-:Y:S01]  /*1100*/  IMAD R109, R101, 0x32, RZ ;  /* 0x00000032656d7824 */ /* 0x000fe200078e02ff */
[----:B------:R-:W-:Y:S01]  /*1110*/  LEA.HI.X.SX32 R233, R13, R21, 0x1, P2 ;  /* 0x000000150de97211 */ /* 0x000fe200010f0eff */
[----:B------:R-:W-:Y:S01]  /*1120*/  IMAD R8, R23, 0x4, R7 ;  /* 0x0000000417087824 */ /* 0x000fe200078e0207 */
[-C--:B------:R-:W-:Y:S01]  /*1130*/  LEA R226, P2, R2, R201.reuse, 0x1 ;  /* 0x000000c902e27211 */ /* 0x080fe200078408ff */
[C---:B------:R-:W-:Y:S01]  /*1140*/  IMAD R13, R101.reuse, 0x6, RZ ;  /* 0x00000006650d7824 */ /* 0x040fe200078e02ff */
[----:B------:R-:W-:Y:S01]  /*1150*/  LEA R234, P1, R10, R201, 0x1 ;  /* 0x000000c90aea7211 */ /* 0x000fe200078208ff */
[----:B------:R-:W-:Y:S01]  /*1160*/  IMAD R65, R101, 0xe, RZ ;  /* 0x0000000e65417824 */ /* 0x000fe200078e02ff */
[----:B------:R-:W-:Y:S01]  /*1170*/  LEA.HI.X.SX32 R237, R9, R21, 0x1, P0 ;  /* 0x0000001509ed7211 */ /* 0x000fe200000f0eff */
[C---:B------:R-:W-:Y:S01]  /*1180*/  IMAD R9, R101.reuse, 0x5, RZ ;  /* 0x0000000565097824 */ /* 0x040fe200078e02ff */
[----:B------:R-:W-:Y:S01]  /*1190*/  LEA R230, P0, R4, R201, 0x1 ;  /* 0x000000c904e67211 */ /* 0x000fe200078008ff */
[----:B------:R-:W-:Y:S01]  /*11a0*/  IMAD R115, R101, 0x38, RZ ;  /* 0x0000003865737824 */ /* 0x000fe200078e02ff */
[-C--:B------:R-:W-:Y:S01]  /*11b0*/  LEA.HI.X.SX32 R227, R2, R21.reuse, 0x1, P2 ;  /* 0x0000001502e37211 */ /* 0x080fe200010f0eff */
[----:B------:R-:W-:Y:S01]  /*11c0*/  IMAD R2, R23, 0x4, R8 ;  /* 0x0000000417027824 */ /* 0x000fe200078e0208 */
[----:B------:R-:W-:Y:S01]  /*11d0*/  LEA.HI.X.SX32 R235, R10, R21, 0x1, P1 ;  /* 0x000000150aeb7211 */ /* 0x000fe200008f0eff */
[C---:B------:R-:W-:Y:S01]  /*11e0*/  IMAD R117, R101.reuse, 0x3a, RZ ;  /* 0x0000003a65757824 */ /* 0x040fe200078e02ff */
[----:B------:R-:W-:Y:S01]  /*11f0*/  LEA R228, P1, R14, R201, 0x1 ;  /* 0x000000c90ee47211 */ /* 0x000fe200078208ff */
[----:B------:R-:W-:Y:S01]  /*1200*/  IMAD R71, R101, 0xf, RZ ;  /* 0x0000000f65477824 */ /* 0x000fe200078e02ff */
[----:B------:R-:W-:Y:S01]  /*1210*/  LEA.HI.X.SX32 R231, R4, R21, 0x1, P0 ;  /* 0x0000001504e77211 */ /* 0x000fe200000f0eff */
[----:B------:R-:W-:Y:S01]  /*1220*/  IMAD R4, R23, 0x4, R2 ;  /* 0x0000000417047824 */ /* 0x000fe200078e0202 */
[----:B------:R-:W-:Y:S01]  /*1230*/  LEA R224, P0, R3, R201, 0x1 ;  /* 0x000000c903e07211 */ /* 0x000fe200078008ff */
[C---:B------:R-:W-:Y:S01]  /*1240*/  IMAD R55, R101.reuse, 0x19, RZ ;  /* 0x0000001965377824 */ /* 0x040fe200078e02ff */
[----:B------:R-:W-:Y:S01]  /*1250*/  LEA.HI.X.SX32 R229, R14, R21, 0x1, P1 ;  /* 0x000000150ee57211 */ /* 0x000fe200008f0eff */
[----:B------:R-:W-:Y:S01]  /*1260*/  IMAD R83, R101, 0x1d, RZ ;  /* 0x0000001d65537824 */ /* 0x000fe200078e02ff */
[-C--:B------:R-:W-:Y:S01]  /*1270*/  LEA R220, P2, R6, R201.reuse, 0x1 ;  /* 0x000000c906dc7211 */ /* 0x080fe200078408ff */
[----:B------:R-:W-:Y:S01]  /*1280*/  IMAD R19, R22, 0x110, RZ ;  /* 0x0000011016137824 */ /* 0x000fe200078e02ff */
[----:B------:R-:W-:Y:S01]  /*1290*/  LEA R222, P1, R5, R201, 0x1 ;  /* 0x000000c905de7211 */ /* 0x000fe200078208ff */
[----:B------:R-:W-:Y:S01]  /*12a0*/  IMAD R119, R101, 0x3c, RZ ;  /* 0x0000003c65777824 */ /* 0x000fe200078e02ff */
[-C--:B------:R-:W-:Y:S01]  /*12b0*/  LEA.HI.X.SX32 R225, R3, R21.reuse, 0x1, P0 ;  /* 0x0000001503e17211 */ /* 0x080fe200000f0eff */
[----:B------:R-:W-:Y:S01]  /*12c0*/  IMAD R3, R23, 0x4, R4 ;  /* 0x0000000417037824 */ /* 0x000fe200078e0204 */
[-C--:B------:R-:W-:Y:S01]  /*12d0*/  LEA.HI.X.SX32 R221, R6, R21.reuse, 0x1, P2 ;  /* 0x0000001506dd7211 */ /* 0x080fe200010f0eff */
[----:B------:R-:W-:Y:S01]  /*12e0*/  IMAD R121, R101, 0x3e, RZ ;  /* 0x0000003e65797824 */ /* 0x000fe200078e02ff */
[----:B------:R-:W-:Y:S01]  /*12f0*/  LEA.HI.X.SX32 R223, R5, R21, 0x1, P1 ;  /* 0x0000001505df7211 */ /* 0x000fe200008f0eff */
[----:B------:R-:W-:Y:S01]  /*1300*/  IMAD R5, R23, 0x4, R3 ;  /* 0x0000000417057824 */ /* 0x000fe200078e0203 */
[CC--:B------:R-:W-:Y:S01]  /*1310*/  LEA R208, P2, R2.reuse, R201.reuse, 0x1 ;  /* 0x000000c902d07211 */ /* 0x0c0fe200078408ff */
[----:B------:R-:W-:Y:S01]  /*1320*/  IMAD.SHL.U32 R17, R17, 0x2, RZ ;  /* 0x0000000211117824 */ /* 0x000fe200078e00ff */
[----:B------:R-:W-:Y:S01]  /*1330*/  LEA R218, P0, R7, R201, 0x1 ;  /* 0x000000c907da7211 */ /* 0x000fe200078008ff */
[----:B------:R-:W-:Y:S01]  /*1340*/  IMAD.SHL.U32 R73, R101, 0x10, RZ ;  /* 0x0000001065497824 */ /* 0x000fe200078e00ff */
[----:B------:R-:W-:Y:S01]  /*1350*/  LEA.HI.X.SX32 R209, R2, R21, 0x1, P2 ;  /* 0x0000001502d17211 */ /* 0x000fe200010f0eff */
[----:B------:R-:W-:Y:S01]  /*1360*/  IMAD R2, R23, 0x4, R5 ;  /* 0x0000000417027824 */ /* 0x000fe200078e0205 */
[----:B------:R-:W-:Y:S01]  /*1370*/  LEA R212, P1, R8, R201, 0x1 ;  /* 0x000000c908d47211 */ /* 0x000fe200078208ff */
[----:B------:R-:W-:Y:S01]  /*1380*/  IMAD R23, R101, 0x7, RZ ;  /* 0x0000000765177824 */ /* 0x000fe200078e02ff */
[----:B------:R-:W-:Y:S01]  /*1390*/  LEA.HI.X.SX32 R219, R7, R21, 0x1, P0 ;  /* 0x0000001507db7211 */ /* 0x000fe200000f0eff */
[C---:B------:R-:W-:Y:S01]  /*13a0*/  IMAD.SHL.U32 R7, R101.reuse, 0x4, RZ ;  /* 0x0000000465077824 */ /* 0x040fe200078e00ff */
[----:B------:R-:W-:Y:S01]  /*13b0*/  LEA R200, P3, R2, R201, 0x1 ;  /* 0x000000c902c87211 */ /* 0x000fe200078608ff */
[----:B------:R-:W-:Y:S01]  /*13c0*/  IMAD R87, R101, 0x1f, RZ ;  /* 0x0000001f65577824 */ /* 0x000fe200078e02ff */
[----:B------:R-:W-:Y:S01]  /*13d0*/  LEA.HI.X.SX32 R213, R8, R21, 0x1, P1 ;  /* 0x0000001508d57211 */ /* 0x000fe200008f0eff */
[----:B------:R-:W-:Y:S01]  /*13e0*/  IMAD.MOV.U32 R10, RZ, RZ, 0x3f800000 ;  /* 0x3f800000ff0a7424 */ /* 0x000fe200078e00ff */
[-C--:B------:R-:W-:Y:S01]  /*13f0*/  LEA R206, P0, R4, R201.reuse, 0x1 ;  /* 0x000000c904ce7211 */ /* 0x080fe200078008ff */
[----:B------:R-:W-:Y:S01]  /*1400*/  IMAD.MOV.U32 R14, RZ, RZ, -0x800000 ;  /* 0xff800000ff0e7424 */ /* 0x000fe200078e00ff */
[-C--:B------:R-:W-:Y:S01]  /*1410*/  LEA R204, P1, R3, R201.reuse, 0x1 ;  /* 0x000000c903cc7211 */ /* 0x080fe200078208ff */
[----:B------:R-:W-:Y:S01]  /*1420*/  IMAD.MOV.U32 R15, RZ, RZ, RZ ;  /* 0x000000ffff0f7224 */ /* 0x000fe200078e00ff */
[----:B------:R-:W-:Y:S01]  /*1430*/  LEA R202, P2, R5, R201, 0x1 ;  /* 0x000000c905ca7211 */ /* 0x000fe200078408ff */
[----:B------:R-:W-:Y:S01]  /*1440*/  IMAD.MOV.U32 R20, RZ, RZ, -0x800000 ;  /* 0xff800000ff147424 */ /* 0x000fe200078e00ff */
[----:B------:R-:W-:Y:S01]  /*1450*/  LEA.HI.X.SX32 R201, R2, R21, 0x1, P3 ;  /* 0x0000001502c97211 */ /* 0x000fe200018f0eff */
[----:B------:R-:W-:Y:S01]  /*1460*/  IMAD.MOV.U32 R2, RZ, RZ, RZ ;  /* 0x000000ffff027224 */ /* 0x000fe200078e00ff */
[----:B------:R-:W-:-:S02]  /*1470*/  IADD3 R38, P3, R57, R34, RZ ;  /* 0x0000002239267210 */ /* 0x000fc40007f7e0ff */
[----:B------:R-:W-:Y:S02]  /*1480*/  LEA.HI.X.SX32 R205, R3, R21, 0x1, P1 ;  /* 0x0000001503cd7211 */ /* 0x000fe400008f0eff */
[CC--:B------:R-:W-:Y:S02]  /*1490*/  IADD3 R122, P1, R39.reuse, R34.reuse, RZ ;  /* 0x00000022277a7210 */ /* 0x0c0fe40007f3e0ff */
[----:B------:R-:W-:Y:S02]  /*14a0*/  LEA.HI.X.SX32 R39, R39, R35, 0x1, P3 ;  /* 0x0000002327277211 */ /* 0x000fe400018f0eff */
[-C--:B------:R-:W-:Y:S02]  /*14b0*/  IADD3 R50, P3, R43, R34.reuse, RZ ;  /* 0x000000222b327210 */ /* 0x080fe40007f7e0ff */
[----:B------:R-:W-:Y:S01]  /*14c0*/  LEA.HI.X.SX32 R203, R5, R21, 0x1, P2 ;  /* 0x0000001505cb7211 */ /* 0x000fe200010f0eff */
[----:B------:R-:W-:Y:S01]  /*14d0*/  IMAD R5, R101, 0x3, RZ ;  /* 0x0000000365057824 */ /* 0x000fe200078e02ff */
[----:B------:R-:W-:-:S02]  /*14e0*/  IADD3 R42, P2, R69, R34, RZ ;  /* 0x00000022452a7210 */ /* 0x000fc40007f5e0ff */
[----:B------:R-:W-:Y:S01]  /*14f0*/  LEA.HI.X.SX32 R207, R4, R21, 0x1, P0 ;  /* 0x0000001504cf7211 */ /* 0x000fe200000f0eff */
[----:B------:R-:W-:Y:S01]  /*1500*/  IMAD.MOV.U32 R21, RZ, RZ, 0x3f800000 ;  /* 0x3f800000ff157424 */ /* 0x000fe200078e00ff */
[-C--:B------:R-:W-:Y:S02]  /*1510*/  LEA.HI.X.SX32 R51, R29, R35.reuse, 0x1, P3 ;  /* 0x000000231d337211 */ /* 0x080fe400018f0eff */
[-C--:B------:R-:W-:Y:S02]  /*1520*/  IADD3 R40, P0, R63, R34.reuse, RZ ;  /* 0x000000223f287210 */ /* 0x080fe40007f1e0ff */
[----:B------:R-:W-:Y:S02]  /*1530*/  IADD3 R56, P3, R47, R34, RZ ;  /* 0x000000222f387210 */ /* 0x000fe40007f7e0ff */
[-C--:B------:R-:W-:Y:S02]  /*1540*/  LEA.HI.X.SX32 R63, R33, R35.reuse, 0x1, P5 ;  /* 0x00000023213f7211 */ /* 0x080fe400028f0eff */
[----:B------:R-:W-:-:S02]  /*1550*/  LEA.HI.X.SX32 R43, R43, R35, 0x1, P2 ;  /* 0x000000232b2b7211 */ /* 0x000fc400010f0eff */
[-C--:B------:R-:W-:Y:S02]  /*1560*/  IADD3 R68, P5, R61, R34.reuse, RZ ;  /* 0x000000223d447210 */ /* 0x080fe40007fbe0ff */
[-C--:B------:R-:W-:Y:S02]  /*1570*/  IADD3 R58, P2, R111, R34.reuse, RZ ;  /* 0x000000226f3a7210 */ /* 0x080fe40007f5e0ff */
[-C--:B------:R-:W-:Y:S02]  /*1580*/  LEA.HI.X.SX32 R45, R45, R35.reuse, 0x1, P4 ;  /* 0x000000232d2d7211 */ /* 0x080fe400020f0eff */
[----:B------:R-:W-:Y:S01]  /*1590*/  LOP3.LUT R3, R25, 0x30, RZ, 0xc0, !PT ;  /* 0x0000003019037812 */ /* 0x000fe200078ec0ff */
[----:B------:R-:W-:Y:S01]  /*15a0*/  IMAD.SHL.U32 R25, R101, 0x8, RZ ;  /* 0x0000000865197824 */ /* 0x000fe200078e00ff */
[-C--:B------:R-:W-:Y:S02]  /*15b0*/  LEA.HI.X.SX32 R123, R27, R35.reuse, 0x1, P1 ;  /* 0x000000231b7b7211 */ /* 0x080fe400008f0eff */
[----:B------:R-:W-:Y:S01]  /*15c0*/  IADD3 R60, P4, R113, R34, RZ ;  /* 0x00000022713c7210 */ /* 0x000fe20007f9e0ff */
[----:B------:R-:W-:Y:S01]  /*15d0*/  IMAD R18, R22, 0x40, R3 ;  /* 0x0000004016127824 */ /* 0x000fe200078e0203 */
[-C--:B------:R-:W-:Y:S01]  /*15e0*/  LEA.HI.X.SX32 R57, R31, R35.reuse, 0x1, P3 ;  /* 0x000000231f397211 */ /* 0x080fe200018f0eff */
[----:B------:R-:W-:Y:S01]  /*15f0*/  IMAD.SHL.U32 R3, R101, 0x2, RZ ;  /* 0x0000000265037824 */ /* 0x000fe200078e00ff */
[----:B------:R-:W-:-:S02]  /*1600*/  LEA.HI.X.SX32 R47, R47, R35, 0x1, P6 ;  /* 0x000000232f2f7211 */ /* 0x000fc400030f0eff */
[-C--:B------:R-:W-:Y:S02]  /*1610*/  IADD3 R190, P1, R29, R34.reuse, RZ ;  /* 0x000000221dbe7210 */ /* 0x080fe40007f3e0ff */
[-C--:B------:R-:W-:Y:S02]  /*1620*/  IADD3 R194, P3, R13, R34.reuse, RZ ;  /* 0x000000220dc27210 */ /* 0x080fe40007f7e0ff */
[----:B------:R-:W-:Y:S02]  /*1630*/  IADD3 R188, P6, R33, R34, RZ ;  /* 0x0000002221bc7210 */ /* 0x000fe40007fde0ff */
[-C--:B------:R-:W-:Y:S02]  /*1640*/  LEA.HI.X.SX32 R69, R59, R35.reuse, 0x1, P5 ;  /* 0x000000233b457211 */ /* 0x080fe400028f0eff */
[-C--:B------:R-:W-:Y:S02]  /*1650*/  LEA.HI.X.SX32 R59, R61, R35.reuse, 0x1, P2 ;  /* 0x000000233d3b7211 */ /* 0x080fe400010f0eff */
[----:B------:R-:W-:-:S02]  /*1660*/  LEA.HI.X.SX32 R61, R67, R35, 0x1, P4 ;  /* 0x00000023433d7211 */ /* 0x000fc400020f0eff */
[-C--:B------:R-:W-:Y:S02]  /*1670*/  LEA.HI.X.SX32 R41, R41, R35.reuse, 0x1, P0 ;  /* 0x0000002329297211 */ /* 0x080fe400000f0eff */
[-C--:B------:R-:W-:Y:S02]  /*1680*/  LEA.HI.X.SX32 R191, R9, R35.reuse, 0x1, P1 ;  /* 0x0000002309bf7211 */ /* 0x080fe400008f0eff */
[-C--:B------:R-:W-:Y:S02]  /*1690*/  LEA.HI.X.SX32 R195, R5, R35.reuse, 0x1, P3 ;  /* 0x0000002305c37211 */ /* 0x080fe400018f0eff */
[----:B------:R-:W-:Y:S02]  /*16a0*/  LEA.HI.X.SX32 R189, R13, R35, 0x1, P6 ;  /* 0x000000230dbd7211 */ /* 0x000fe400030f0eff */
[-C--:B------:R-:W-:Y:S02]  /*16b0*/  IADD3 R74, P2, R81, R34.reuse, RZ ;  /* 0x00000022514a7210 */ /* 0x080fe40007f5e0ff */
[----:B------:R-:W-:-:S02]  /*16c0*/  IADD3 R116, P4, R85, R34, RZ ;  /* 0x0000002255747210 */ /* 0x000fc40007f9e0ff */
[-C--:B------:R-:W-:Y:S02]  /*16d0*/  IADD3 R52, P0, R107, R34.reuse, RZ ;  /* 0x000000226b347210 */ /* 0x080fe40007f1e0ff */
[-C--:B------:R-:W-:Y:S02]  /*16e0*/  IADD3 R54, P1, R109, R34.reuse, RZ ;  /* 0x000000226d367210 */ /* 0x080fe40007f3e0ff */
[-C--:B------:R-:W-:Y:S02]  /*16f0*/  IADD3 R64, P3, R115, R34.reuse, RZ ;  /* 0x0000002273407210 */ /* 0x080fe40007f7e0ff */
[-C--:B------:R-:W-:Y:S02]  /*1700*/  IADD3 R66, P6, R117, R34.reuse, RZ ;  /* 0x0000002275427210 */ /* 0x080fe40007fde0ff */
[C---:B------:R-:W-:Y:S02]  /*1710*/  IADD3 R186, P5, R65.reuse, R34, RZ ;  /* 0x0000002241ba7210 */ /* 0x040fe40007fbe0ff */
[----:B------:R-:W-:-:S02]  /*1720*/  LEA.HI.X.SX32 R75, R65, R35, 0x1, P2 ;  /* 0x00000023414b7211 */ /* 0x000fc400010f0eff */
[-C--:B------:R-:W-:Y:S02]  /*1730*/  LEA.HI.X.SX32 R117, R71, R35.reuse, 0x1, P4 ;  /* 0x0000002347757211 */ /* 0x080fe400020f0eff */
[-C--:B------:R-:W-:Y:S02]  /*1740*/  LEA.HI.X.SX32 R53, R53, R35.reuse, 0x1, P0 ;  /* 0x0000002335357211 */ /* 0x080fe400000f0eff */
[-C--:B------:R-:W-:Y:S02]  /*1750*/  LEA.HI.X.SX32 R55, R55, R35.reuse, 0x1, P1 ;  /* 0x0000002337377211 */ /* 0x080fe400008f0eff */
[-C--:B------:R-:W-:Y:S02]  /*1760*/  LEA.HI.X.SX32 R187, R23, R35.reuse, 0x1, P5 ;  /* 0x0000002317bb7211 */ /* 0x080fe400028f0eff */
[-C--:B------:R-:W-:Y:S02]  /*1770*/  LEA.HI.X.SX32 R65, R81, R35.reuse, 0x1, P3 ;  /* 0x0000002351417211 */ /* 0x080fe400018f0eff */
[----:B------:R-:W-:-:S02]  /*1780*/  LEA.HI.X.SX32 R67, R83, R35, 0x1, P6 ;  /* 0x0000002353437211 */ /* 0x000fc400030f0eff */
[-C--:B------:R-:W-:Y:S02]  /*1790*/  LEA R32, P4, R101, R34.reuse, 0x5 ;  /* 0x0000002265207211 */ /* 0x080fe400078828ff */
[----:B------:R-:W-:Y:S02]  /*17a0*/  LOP3.LUT R19, R19, 0x30, R26, 0x78, !PT ;  /* 0x0000003013137812 */ /* 0x000fe400078e781a */
[-C--:B------:R-:W-:Y:S02]  /*17b0*/  IADD3 R70, P0, R119, R34.reuse, RZ ;  /* 0x0000002277467210 */ /* 0x080fe40007f1e0ff */
[-C--:B------:R-:W-:Y:S02]  /*17c0*/  IADD3 R72, P1, R121, R34.reuse, RZ ;  /* 0x0000002279487210 */ /* 0x080fe40007f3e0ff */
[-C--:B------:R-:W-:Y:S02]  /*17d0*/  IADD3 R198, P5, R3, R34.reuse, RZ ;  /* 0x0000002203c67210 */ /* 0x080fe40007fbe0ff */
[----:B------:R-:W-:-:S02]  /*17e0*/  LEA R196, P2, R101, R34, 0x2 ;  /* 0x0000002265c47211 */ /* 0x000fc400078410ff */
[CC--:B------:R-:W-:Y:S02]  /*17f0*/  LEA R192, P3, R101.reuse, R34.reuse, 0x3 ;  /* 0x0000002265c07211 */ /* 0x0c0fe400078618ff */
[----:B------:R-:W-:Y:S02]  /*1800*/  LEA R184, P6, R101, R34, 0x4 ;  /* 0x0000002265b87211 */ /* 0x000fe400078c20ff */
[C---:B------:R-:W-:Y:S02]  /*1810*/  LOP3.LUT R6, R17.reuse, 0x10, RZ, 0x3c, !PT ;  /* 0x0000001011067812 */ /* 0x040fe400078e3cff */
[C---:B------:R-:W-:Y:S02]  /*1820*/  LOP3.LUT R4, R17.reuse, 0x30, RZ, 0x3c, !PT ;  /* 0x0000003011047812 */ /* 0x040fe400078e3cff */
[C---:B------:R-:W-:Y:S02]  /*1830*/  LOP3.LUT R8, R17.reuse, 0x20, RZ, 0x3c, !PT ;  /* 0x0000002011087812 */ /* 0x040fe400078e3cff */
[----:B------:R-:W-:-:S02]  /*1840*/  LOP3.LUT R6, R17, 0x40, RZ, 0x3c, !PT ;  /* 0x0000004011067812 */ /* 0x000fc400078e3cff */
[----:B------:R-:W-:Y:S02]  /*1850*/  LOP3.LUT R4, R17, 0x60, RZ, 0x3c, !PT ;  /* 0x0000006011047812 */ /* 0x000fe400078e3cff */
[----:B------:R-:W-:Y:S02]  /*1860*/  LEA.HI.X.SX32 R33, R73, R35, 0x1, P4 ;  /* 0x0000002349217211 */ /* 0x000fe400020f0eff */
[----:B------:R-:W-:Y:S02]  /*1870*/  LOP3.LUT R18, R18, 0x30, R26, 0x78, !PT ;  /* 0x0000003012127812 */ /* 0x000fe400078e781a */
[C---:B------:R-:W-:Y:S02]  /*1880*/  LOP3.LUT R8, R17.reuse, 0x50, RZ, 0x3c, !PT ;  /* 0x0000005011087812 */ /* 0x040fe400078e3cff */
[----:B------:R-:W-:Y:S02]  /*1890*/  LOP3.LUT R6, R17, 0x70, RZ, 0x3c, !PT ;  /* 0x0000007011067812 */ /* 0x000fe400078e3cff */
[----:B------:R-:W-:-:S02]  /*18a0*/  LOP3.LUT R4, R19, 0x40, RZ, 0x3c, !PT ;  /* 0x0000004013047812 */ /* 0x000fc400078e3cff */
[-C--:B------:R-:W-:Y:S02]  /*18b0*/  LEA.HI.X.SX32 R71, R85, R35.reuse, 0x1, P0 ;  /* 0x0000002355477211 */ /* 0x080fe400000f0eff */
[-C--:B------:R-:W-:Y:S02]  /*18c0*/  LEA.HI.X.SX32 R199, R101, R35.reuse, 0x1, P5 ;  /* 0x0000002365c77211 */ /* 0x080fe400028f0eff */
[-C--:B------:R-:W-:Y:S02]  /*18d0*/  LEA.HI.X.SX32 R197, R3, R35.reuse, 0x1, P2 ;  /* 0x0000002303c57211 */ /* 0x080fe400010f0eff */
[-C--:B------:R-:W-:Y:S02]  /*18e0*/  LEA.HI.X.SX32 R193, R7, R35.reuse, 0x1, P3 ;  /* 0x0000002307c17211 */ /* 0x080fe400018f0eff */
[-C--:B------:R-:W-:Y:S02]  /*18f0*/  LEA.HI.X.SX32 R185, R25, R35.reuse, 0x1, P6 ;  /* 0x0000002319b97211 */ /* 0x080fe400030f0eff */
[----:B------:R-:W-:-:S02]  /*1900*/  LEA.HI.X.SX32 R73, R87, R35, 0x1, P1 ;  /* 0x0000002357497211 */ /* 0x000fc400008f0eff */
.L_x_2:
[----:B------:R-:W2:Y:S04]  /*1910*/  LDL.64 R6, [R1+0x38] ;  /* 0x0000380001067983 */ /* 0x000ea80000100a00 */
[----:B------:R-:W3:Y:S04]  /*1920*/  LDL.64 R26, [R1+0x20] ;  /* 0x00002000011a7983 */ /* 0x000ee80000100a00 */
[----:B------:R-:W4:Y:S04]  /*1930*/  LDL.64 R28, [R1+0x18] ;  /* 0x00001800011c7983 */ /* 0x000f280000100a00 */
[----:B------:R-:W5:Y:S04]  /*1940*/  LDL.64 R30, [R1+0x10] ;  /* 0x00001000011e7983 */ /* 0x000f680000100a00 */
[----:B------:R-:W5:Y:S04]  /*1950*/  LDL.64 R4, [R1+0x40] ;  /* 0x0000400001047983 */ /* 0x000f680000100a00 */
[----:B------:R-:W5:Y:S04]  /*1960*/  LDL.64 R80, [R1] ;  /* 0x0000000001507983 */ /* 0x000f680000100a00 */
[----:B------:R-:W5:Y:S04]  /*1970*/  LDL.64 R22, [R1+0x30] ;  /* 0x0000300001167983 */ /* 0x000f680000100a00 */
[----:B------:R-:W5:Y:S04]  /*1980*/  LDL.64 R24, [R1+0x28] ;  /* 0x0000280001187983 */ /* 0x000f680000100a00 */
[----:B------:R-:W5:Y:S01]  /*1990*/  LDL.64 R82, [R1+0x8] ;  /* 0x0000080001527983 */ /* 0x000f620000100a00 */
[----:B------:R-:W-:-:S04]  /*19a0*/  IMAD.WIDE R104, R15, 0x2, R238 ;  /* 0x000000020f687825 */ /* 0x000fc800078e02ee */
[C---:B------:R-:W-:Y:S02]  /*19b0*/  IMAD.WIDE R106, R15.reuse, 0x2, R236 ;  /* 0x000000020f6a7825 */ /* 0x040fe400078e02ec */
[----:B------:R0:W5:Y:S02]  /*19c0*/  LDG.E.U16 R104, [R104.64] ;  /* 0x0000000668687981 */ /* 0x000164000c1e1500 */
[C---:B------:R-:W-:Y:S02]  /*19d0*/  IMAD.WIDE R84, R15.reuse, 0x2, R246 ;  /* 0x000000020f547825 */ /* 0x040fe400078e02f6 */
[----:B------:R-:W5:Y:S04]  /*19e0*/  LDG.E.U16 R107, [R106.64] ;  /* 0x000000066a6b7981 */ /* 0x000f68000c1e1500 */
[----:B------:R1:W5:Y:S02]  /*19f0*/  LDG.E.U16 R102, [R84.64] ;  /* 0x0000000654667981 */ /* 0x000364000c1e1500 */
[----:B-1----:R-:W-:-:S05]  /*1a00*/  IMAD.WIDE R84, R15, 0x2, R234 ;  /* 0x000000020f547825 */ /* 0x002fca00078e02ea */
[----:B------:R1:W5:Y:S02]  /*1a10*/  LDG.E.U16 R112, [R84.64] ;  /* 0x0000000654707981 */ /* 0x000364000c1e1500 */
[----:B-1----:R-:W-:-:S06]  /*1a20*/  IMAD.WIDE R84, R15, 0x2, R200 ;  /* 0x000000020f547825 */ /* 0x002fcc00078e02c8 */
[----:B------:R-:W5:Y:S01]  /*1a30*/  LDG.E.U16 R84, [R84.64] ;  /* 0x0000000654547981 */ /* 0x000f62000c1e1500 */
[----:B--2---:R-:W-:-:S04]  /*1a40*/  IMAD.WIDE R8, R15, 0x2, R6 ;  /* 0x000000020f087825 */ /* 0x004fc800078e0206 */
[C---:B---3--:R-:W-:Y:S01]  /*1a50*/  IMAD.WIDE R26, R15.reuse, 0x2, R26 ;  /* 0x000000020f1a7825 */ /* 0x048fe200078e021a */
[----:B------:R1:W2:Y:S03]  /*1a60*/  LDG.E.U16 R6, [R8.64] ;  /* 0x0000000608067981 */ /* 0x0002a6000c1e1500 */
[C---:B----4-:R-:W-:Y:S01]  /*1a70*/  IMAD.WIDE R28, R15.reuse, 0x2, R28 ;  /* 0x000000020f1c7825 */ /* 0x050fe200078e021c */
[----:B------:R3:W4:Y:S03]  /*1a80*/  LDG.E.U16 R87, [R26.64] ;  /* 0x000000061a577981 */ /* 0x000726000c1e1500 */
[C---:B-----5:R-:W-:Y:S01]  /*1a90*/  IMAD.WIDE R30, R15.reuse, 0x2, R30 ;  /* 0x000000020f1e7825 */ /* 0x060fe200078e021e */
[----:B------:R5:W2:Y:S03]  /*1aa0*/  LDG.E.U16 R16, [R28.64] ;  /* 0x000000061c107981 */ /* 0x000aa6000c1e1500 */
[C---:B------:R-:W-:Y:S01]  /*1ab0*/  IMAD.WIDE R4, R15.reuse, 0x2, R4 ;  /* 0x000000020f047825 */ /* 0x040fe200078e0204 */
[----:B------:R0:W2:Y:S03]  /*1ac0*/  LDG.E.U16 R101, [R30.64] ;  /* 0x000000061e657981 */ /* 0x0000a6000c1e1500 */
[C---:B-1----:R-:W-:Y:S01]  /*1ad0*/  IMAD.WIDE R8, R15.reuse, 0x2, R80 ;  /* 0x000000020f087825 */ /* 0x042fe200078e0250 */
[----:B------:R1:W2:Y:S03]  /*1ae0*/  LDG.E.U16 R3, [R4.64] ;  /* 0x0000000604037981 */ /* 0x0002a6000c1e1500 */
[C---:B------:R-:W-:Y:S01]  /*1af0*/  IMAD.WIDE R80, R15.reuse, 0x2, R250 ;  /* 0x000000020f507825 */ /* 0x040fe200078e02fa */
[----:B------:R0:W2:Y:S03]  /*1b00*/  LDG.E.U16 R103, [R8.64] ;  /* 0x0000000608677981 */ /* 0x0000a6000c1e1500 */
[C---:B---3--:R-:W-:Y:S01]  /*1b10*/  IMAD.WIDE R26, R15.reuse, 0x2, R244 ;  /* 0x000000020f1a7825 */ /* 0x048fe200078e02f4 */
[----:B------:R3:W2:Y:S03]  /*1b20*/  LDG.E.U16 R100, [R80.64] ;  /* 0x0000000650647981 */ /* 0x0006a6000c1e1500 */
[C---:B-----5:R-:W-:Y:S01]  /*1b30*/  IMAD.WIDE R28, R15.reuse, 0x2, R242 ;  /* 0x000000020f1c7825 */ /* 0x060fe200078e02f2 */
[----:B------:R5:W2:Y:S03]  /*1b40*/  LDG.E.U16 R111, [R26.64] ;  /* 0x000000061a6f7981 */ /* 0x000aa6000c1e1500 */
[C---:B0-----:R-:W-:Y:S01]  /*1b50*/  IMAD.WIDE R30, R15.reuse, 0x2, R240 ;  /* 0x000000020f1e7825 */ /* 0x041fe200078e02f0 */
[----:B------:R0:W2:Y:S03]  /*1b60*/  LDG.E.U16 R108, [R28.64] ;  /* 0x000000061c6c7981 */ /* 0x0000a6000c1e1500 */
[C---:B------:R-:W-:Y:S01]  /*1b70*/  IMAD.WIDE R22, R15.reuse, 0x2, R22 ;  /* 0x000000020f167825 */ /* 0x040fe200078e0216 */
[----:B------:R0:W2:Y:S03]  /*1b80*/  LDG.E.U16 R113, [R30.64] ;  /* 0x000000061e717981 */ /* 0x0000a6000c1e1500 */
[C---:B------:R-:W-:Y:S01]  /*1b90*/  IMAD.WIDE R24, R15.reuse, 0x2, R24 ;  /* 0x000000020f187825 */ /* 0x040fe200078e0218 */
[----:B------:R0:W2:Y:S03]  /*1ba0*/  LDG.E.U16 R7, [R22.64] ;  /* 0x0000000616077981 */ /* 0x0000a6000c1e1500 */
[C---:B-1----:R-:W-:Y:S01]  /*1bb0*/  IMAD.WIDE R4, R15.reuse, 0x2, R82 ;  /* 0x000000020f047825 */ /* 0x042fe200078e0252 */
[----:B------:R1:W2:Y:S03]  /*1bc0*/  LDG.E.U16 R13, [R24.64] ;  /* 0x00000006180d7981 */ /* 0x0002a6000c1e1500 */
[C---:B-----5:R-:W-:Y:S01]  /*1bd0*/  IMAD.WIDE R26, R15.reuse, 0x2, R220 ;  /* 0x000000020f1a7825 */ /* 0x060fe200078e02dc */
[----:B------:R5:W2:Y:S03]  /*1be0*/  LDG.E.U16 R86, [R4.64] ;  /* 0x0000000604567981 */ /* 0x000aa6000c1e1500 */
[----:B0-----:R-:W-:-:S02]  /*1bf0*/  IMAD.WIDE R28, R15, 0x2, R212 ;  /* 0x000000020f1c7825 */ /* 0x001fc400078e02d4 */
[----:B------:R-:W2:Y:S02]  /*1c00*/  LDG.E.U16 R27, [R26.64] ;  /* 0x000000061a1b7981 */ /* 0x000ea4000c1e1500 */
[C---:B------:R-:W-:Y:S02]  /*1c10*/  IMAD.WIDE R30, R15.reuse, 0x2, R206 ;  /* 0x000000020f1e7825 */ /* 0x040fe400078e02ce */
[----:B------:R-:W2:Y:S02]  /*1c20*/  LDG.E.U16 R29, [R28.64] ;  /* 0x000000061c1d7981 */ /* 0x000ea4000c1e1500 */
[C---:B---3--:R-:W-:Y:S02]  /*1c30*/  IMAD.WIDE R80, R15.reuse, 0x2, R202 ;  /* 0x000000020f507825 */ /* 0x048fe400078e02ca */
[----:B------:R-:W3:Y:S02]  /*1c40*/  LDG.E.U16 R31, [R30.64] ;  /* 0x000000061e1f7981 */ /* 0x000ee4000c1e1500 */
[----:B------:R-:W-:-:S02]  /*1c50*/  IMAD.WIDE R82, R15, 0x2, R248 ;  /* 0x000000020f527825 */ /* 0x000fc400078e02f8 */
[----:B------:R-:W3:Y:S02]  /*1c60*/  LDG.E.U16 R81, [R80.64] ;  /* 0x0000000650517981 */ /* 0x000ee4000c1e1500 */
[C---:B-1----:R-:W-:Y:S02]  /*1c70*/  IMAD.WIDE R24, R15.reuse, 0x2, R232 ;  /* 0x000000020f187825 */ /* 0x042fe400078e02e8 */
[----:B------:R0:W3:Y:S02]  /*1c80*/  LDG.E.U16 R109, [R82.64] ;  /* 0x00000006526d7981 */ /* 0x0000e4000c1e1500 */
[C---:B-----5:R-:W-:Y:S02]  /*1c90*/  IMAD.WIDE R4, R15.reuse, 0x2, R228 ;  /* 0x000000020f047825 */ /* 0x060fe400078e02e4 */
[----:B------:R1:W5:Y:S02]  /*1ca0*/  LDG.E.U16 R115, [R24.64] ;  /* 0x0000000618737981 */ /* 0x000364000c1e1500 */
[----:B------:R-:W-:-:S02]  /*1cb0*/  IMAD.WIDE R22, R15, 0x2, R224 ;  /* 0x000000020f167825 */ /* 0x000fc400078e02e0 */
[----:B------:R1:W5:Y:S02]  /*1cc0*/  LDG.E.U16 R119, [R4.64] ;  /* 0x0000000604777981 */ /* 0x000364000c1e1500 */
[C---:B------:R-:W-:Y:S02]  /*1cd0*/  IMAD.WIDE R8, R15.reuse, 0x2, R230 ;  /* 0x000000020f087825 */ /* 0x040fe400078e02e6 */
[----:B------:R1:W5:Y:S02]  /*1ce0*/  LDG.E.U16 R105, [R22.64] ;  /* 0x0000000616697981 */ /* 0x000364000c1e1500 */
[C---:B0-----:R-:W-:Y:S02]  /*1cf0*/  IMAD.WIDE R82, R15.reuse, 0x2, R226 ;  /* 0x000000020f527825 */ /* 0x041fe400078e02e2 */
[----:B------:R0:W5:Y:S02]  /*1d00*/  LDG.E.U16 R114, [R8.64] ;  /* 0x0000000608727981 */ /* 0x000164000c1e1500 */
[----:B-1----:R-:W-:-:S02]  /*1d10*/  IMAD.WIDE R4, R15, 0x2, R222 ;  /* 0x000000020f047825 */ /* 0x002fc400078e02de */
[----:B------:R-:W5:Y:S02]  /*1d20*/  LDG.E.U16 R82, [R82.64] ;  /* 0x0000000652527981 */ /* 0x000f64000c1e1500 */
[C---:B------:R-:W-:Y:S02]  /*1d30*/  IMAD.WIDE R22, R15.reuse, 0x2, R208 ;  /* 0x000000020f167825 */ /* 0x040fe400078e02d0 */
[----:B------:R-:W5:Y:S02]  /*1d40*/  LDG.E.U16 R4, [R4.64] ;  /* 0x0000000604047981 */ /* 0x000f64000c1e1500 */
[C---:B0-----:R-:W-:Y:S02]  /*1d50*/  IMAD.WIDE R8, R15.reuse, 0x2, R218 ;  /* 0x000000020f087825 */ /* 0x041fe400078e02da */
[----:B------:R-:W5:Y:S02]  /*1d60*/  LDG.E.U16 R22, [R22.64] ;  /* 0x0000000616167981 */ /* 0x000f64000c1e1500 */
[----:B------:R-:W-:-:S02]  /*1d70*/  IMAD.WIDE R24, R15, 0x2, R204 ;  /* 0x000000020f187825 */ /* 0x000fc400078e02cc */
[----:B------:R-:W5:Y:S04]  /*1d80*/  LDG.E.U16 R8, [R8.64] ;  /* 0x0000000608087981 */ /* 0x000f68000c1e1500 */
[----:B------:R-:W5:Y:S04]  /*1d90*/  LDG.E.U16 R24, [R24.64] ;  /* 0x0000000618187981 */ /* 0x000f68000c1e1500 */
[----:B------:R-:W-:Y:S01]  /*1da0*/  BAR.SYNC.DEFER_BLOCKING 0x0 ;  /* 0x0000000000007b1d */ /* 0x000fe20000010000 */
[----:B------:R-:W-:-:S05]  /*1db0*/  LOP3.LUT R110, R0, 0x20, RZ, 0x3c, !PT ;  /* 0x00000020006e7812 */ /* 0x000fca00078e3cff */
[----:B------:R-:W-:Y:S04]  /*1dc0*/  STS.U16 [R0+0x1000], R107 ;  /* 0x0010006b00007388 */ /* 0x000fe80000000400 */
[----:B------:R-:W0:Y:S04]  /*1dd0*/  S2R R118, SR_TID.X ;  /* 0x0000000000767919 */ /* 0x000e280000002100 */
[----:B----4-:R-:W-:Y:S04]  /*1de0*/  STS.U16 [R0+0x400], R87 ;  /* 0x0004005700007388 */ /* 0x010fe80000000400 */
[----:B--2---:R-:W-:Y:S04]  /*1df0*/  STS.U16 [R0+0x600], R101 ;  /* 0x0006006500007388 */ /* 0x004fe80000000400 */
[----:B------:R0:W-:Y:S04]  /*1e00*/  STS.U16 [R0], R3 ;  /* 0x0000000300007388 */ /* 0x0001e80000000400 */
[----:B------:R-:W-:Y:S04]  /*1e10*/  STS.U16 [R0+0x800], R103 ;  /* 0x0008006700007388 */ /* 0x000fe80000000400 */
[----:B------:R-:W-:Y:S04]  /*1e20*/  STS.U16 [R0+0xc00], R111 ;  /* 0x000c006f00007388 */ /* 0x000fe80000000400 */
[----:B------:R-:W-:Y:S04]  /*1e30*/  STS.U16 [R0+0xe00], R113 ;  /* 0x000e007100007388 */ /* 0x000fe80000000400 */
[----:B------:R-:W-:Y:S04]  /*1e40*/  STS.U16 [R0+0x200], R7 ;  /* 0x0002000700007388 */ /* 0x000fe80000000400 */
[----:B------:R-:W-:Y:S04]  /*1e50*/  STS.U16 [R0+0x1800], R27 ;  /* 0x0018001b00007388 */ /* 0x000fe80000000400 */
[----:B------:R-:W-:Y:S04]  /*1e60*/  STS.U16 [R0+0x1a00], R29 ;  /* 0x001a001d00007388 */ /* 0x000fe80000000400 */
[----:B---3--:R-:W-:Y:S04]  /*1e70*/  STS.U16 [R0+0x1c00], R31 ;  /* 0x001c001f00007388 */ /* 0x008fe80000000400 */
[----:B------:R-:W-:Y:S04]  /*1e80*/  STS.U16 [R0+0x1e00], R81 ;  /* 0x001e005100007388 */ /* 0x000fe80000000400 */
[----:B------:R-:W-:Y:S04]  /*1e90*/  STS.U16 [R0+0xa00], R109 ;  /* 0x000a006d00007388 */ /* 0x000fe80000000400 */
        /* <DEDUP_REMOVED lines=19> */
[----:B------:R-:W-:Y:S06]  /*1fd0*/  BAR.SYNC.DEFER_BLOCKING 0x0 ;  /* 0x0000000000007b1d */ /* 0x000fec0000010000 */
[----:B------:R-:W-:Y:S04]  /*1fe0*/  LDSM.16.MT88.4 R108, [R12+0x2000] ;  /* 0x002000000c6c783b */ /* 0x000fe80000004200 */
[----:B------:R-:W1:Y:S04]  /*1ff0*/  LDSM.16.M88.4 R4, [R18+0xe00] ;  /* 0x000e00001204783b */ /* 0x000e680000000200 */
[----:B------:R-:W2:Y:S04]  /*2000*/  LDSM.16.M88.4 R140, [R18+0x200] ;  /* 0x00020000128c783b */ /* 0x000ea80000000200 */
[----:B------:R-:W-:Y:S04]  /*2010*/  LDSM.16.MT88.4 R84, [R12+0x2800] ;  /* 0x002800000c54783b */ /* 0x000fe80000004200 */
[----:B------:R-:W3:Y:S04]  /*2020*/  LDSM.16.M88.4 R28, [R18+0xa00] ;  /* 0x000a0000121c783b */ /* 0x000ee80000000200 */
[----:B------:R-:W4:Y:S04]  /*2030*/  LDSM.16.M88.4 R80, [R18+0x800] ;  /* 0x000800001250783b */ /* 0x000f280000000200 */
[----:B------:R-:W5:Y:S04]  /*2040*/  LDSM.16.M88.4 R136, [R18+0x600] ;  /* 0x000600001288783b */ /* 0x000f680000000200 */
[----:B------:R-:W4:Y:S04]  /*2050*/  LDSM.16.M88.4 R24, [R18+0x1000] ;  /* 0x001000001218783b */ /* 0x000f280000000200 */
[----:B------:R-:W4:Y:S04]  /*2060*/  LDSM.16.M88.4 R160, [R18+0xc00] ;  /* 0x000c000012a0783b */ /* 0x000f280000000200 */
[----:B------:R-:W-:Y:S01]  /*2070*/  LDSM.16.M88.4 R128, [R18] ;  /* 0x000000001280783b */ /* 0x000fe20000000200 */
[----:B0-----:R-:W-:-:S03]  /*2080*/  LOP3.LUT R3, R118, 0x3, RZ, 0xc0, !PT ;  /* 0x0000000376037812 */ /* 0x001fc600078ec0ff */
[----:B------:R-:W-:Y:S01]  /*2090*/  LDSM.16.M88.4 R172, [R18+0x1600] ;  /* 0x0016000012ac783b */ /* 0x000fe20000000200 */
[C---:B-1----:R-:W-:Y:S03]  /*20a0*/  HMMA.16816.F32 R168, R108.reuse, R4, RZ ;  /* 0x000000046ca8723c */ /* 0x042fe600000018ff */
[----:B------:R-:W-:Y:S04]  /*20b0*/  LDSM.16.M88.4 R104, [R18+0x400] ;  /* 0x000400001268783b */ /* 0x000fe80000000200 */
[----:B------:R-:W-:Y:S01]  /*20c0*/  LDSM.16.M88.4 R156, [R18+0x1400] ;  /* 0x00140000129c783b */ /* 0x000fe20000000200 */
[C---:B--2---:R-:W-:Y:S03]  /*20d0*/  HMMA.16816.F32 R112, R108.reuse, R140, RZ ;  /* 0x0000008c6c70723c */ /* 0x044fe600000018ff */
[----:B------:R-:W-:Y:S05]  /*20e0*/  LDSM.16.M88.4 R164, [R18+0x1800] ;  /* 0x0018000012a4783b */ /* 0x000fea0000000200 */
[----:B---3--:R-:W-:Y:S08]  /*20f0*/  HMMA.16816.F32 R144, R108, R28, RZ ;  /* 0x0000001c6c90723c */ /* 0x008ff000000018ff */
[----:B------:R-:W-:Y:S01]  /*2100*/  HMMA.16816.F32 R168, R84, R6, R168 ;  /* 0x0000000654a8723c */ /* 0x000fe200000018a8 */
[----:B------:R-:W0:Y:S07]  /*2110*/  LDSM.16.M88.4 R4, [R18+0x1a00] ;  /* 0x001a00001204783b */ /* 0x000e2e0000000200 */
[----:B----4-:R-:W-:Y:S01]  /*2120*/  HMMA.16816.F32 R148, R108, R80, RZ ;  /* 0x000000506c94723c */ /* 0x010fe200000018ff */
[----:B------:R-:W-:-:S04]  /*2130*/  LEA R3, R3, UR4, 0x1 ;  /* 0x0000000403037c11 */ /* 0x000fc8000f8e08ff */
[----:B------:R-:W-:-:S03]  /*2140*/  LOP3.LUT R8, R3, 0x70, RZ, 0xfc, !PT ;  /* 0x0000007003087812 */ /* 0x000fc600078efcff */
[----:B-----5:R-:W-:Y:S01]  /*2150*/  HMMA.16816.F32 R100, R108, R136, RZ ;  /* 0x000000886c64723c */ /* 0x020fe200000018ff */
[----:B------:R-:W-:Y:S02]  /*2160*/  LOP3.LUT R9, R3, 0x71, RZ, 0xfc, !PT ;  /* 0x0000007103097812 */ /* 0x000fe400078efcff */
[C---:B------:R-:W-:Y:S02]  /*2170*/  ISETP.GE.AND P1, PT, R252.reuse, R8, PT ;  /* 0x00000008fc00720c */ /* 0x040fe40003f26270 */
[----:B------:R-:W-:-:S03]  /*2180*/  ISETP.GE.AND P0, PT, R252, R9, PT ;  /* 0x00000009fc00720c */ /* 0x000fc60003f06270 */
[----:B------:R-:W-:Y:S01]  /*2190*/  HMMA.16816.F32 R140, R84, R142, R112 ;  /* 0x0000008e548c723c */ /* 0x000fe20000001870 */
[----:B------:R-:W1:Y:S01]  /*21a0*/  LDSM.16.M88.4 R112, [R18+0x1200] ;  /* 0x001200001270783b */ /* 0x000e620000000200 */
[----:B------:R-:W-:Y:S02]  /*21b0*/  SEL R13, RZ, 0x1fffe, P1 ;  /* 0x0001fffeff0d7807 */ /* 0x000fe40000800000 */
[----:B------:R-:W-:-:S04]  /*21c0*/  SEL R16, RZ, 0x1, P0 ;  /* 0x00000001ff107807 */ /* 0x000fc80000000000 */
[----:B------:R-:W-:Y:S01]  /*21d0*/  HMMA.16816.F32 R144, R84, R30, R144 ;  /* 0x0000001e5490723c */ /* 0x000fe20000001890 */
[----:B------:R-:W-:Y:S01]  /*21e0*/  IMAD.IADD R13, R16, 0x1, R13 ;  /* 0x00000001100d7824 */ /* 0x000fe200078e020d */
[----:B------:R-:W-:-:S06]  /*21f0*/  ISETP.GE.AND P1, PT, R11, R8, PT ;  /* 0x000000080b00720c */ /* 0x000fcc0003f26270 */
[----:B------:R-:W-:Y:S01]  /*2200*/  HMMA.16816.F32 R148, R84, R82, R148 ;  /* 0x000000525494723c */ /* 0x000fe20000001894 */
[----:B------:R-:W-:-:S07]  /*2210*/  ISETP.GE.AND P0, PT, R11, R9, PT ;  /* 0x000000090b00720c */ /* 0x000fce0003f06270 */
[----:B------:R-:W-:Y:S01]  /*2220*/  HMMA.16816.F32 R28, R108, R24, RZ ;  /* 0x000000186c1c723c */ /* 0x000fe200000018ff */
[C---:B------:R-:W-:Y:S02]  /*2230*/  LOP3.LUT R8, R3.reuse, 0x79, RZ, 0xfc, !PT ;  /* 0x0000007903087812 */ /* 0x040fe400078efcff */
[----:B------:R-:W-:-:S05]  /*2240*/  LOP3.LUT R9, R3, 0x78, RZ, 0xfc, !PT ;  /* 0x0000007803097812 */ /* 0x000fca00078efcff */
[----:B------:R-:W-:Y:S01]  /*2250*/  HMMA.16816.F32 R80, R108, R160, RZ ;  /* 0x000000a06c50723c */ /* 0x000fe200000018ff */
[----:B------:R-:W-:Y:S02]  /*2260*/  SEL R16, RZ, 0x7fff8, P1 ;  /* 0x0007fff8ff107807 */ /* 0x000fe40000800000 */
[----:B------:R-:W-:Y:S02]  /*2270*/  SEL R22, RZ, 0x4, P0 ;  /* 0x00000004ff167807 */ /* 0x000fe40000000000 */
[----:B------:R-:W-:Y:S02]  /*2280*/  LOP3.LUT R13, R13, 0x3, RZ, 0xc0, !PT ;  /* 0x000000030d0d7812 */ /* 0x000fe400078ec0ff */
[C---:B------:R-:W-:Y:S02]  /*2290*/  ISETP.GE.AND P0, PT, R252.reuse, R8, PT ;  /* 0x00000008fc00720c */ /* 0x040fe40003f06270 */
[----:B------:R-:W-:Y:S01]  /*22a0*/  ISETP.GE.AND P1, PT, R252, R9, PT ;  /* 0x00000009fc00720c */ /* 0x000fe20003f26270 */
[----:B------:R-:W-:Y:S01]  /*22b0*/  HMMA.16816.F32 R136, R84, R138, R100 ;  /* 0x0000008a5488723c */ /* 0x000fe20000001864 */
[----:B------:R-:W-:-:S02]  /*22c0*/  IADD3 R13, R13, R16, R22 ;  /* 0x000000100d0d7210 */ /* 0x000fc40007ffe016 */
[----:B------:R-:W-:-:S05]  /*22d0*/  SEL R16, RZ, 0x1, P0 ;  /* 0x00000001ff107807 */ /* 0x000fca0000000000 */
[----:B0-----:R-:W-:Y:S01]  /*22e0*/  HMMA.16816.F32 R100, R108, R4, RZ ;  /* 0x000000046c64723c */ /* 0x001fe200000018ff */
[----:B------:R-:W-:-:S06]  /*22f0*/  ISETP.GE.AND P2, PT, R11, R9, PT ;  /* 0x000000090b00720c */ /* 0x000fcc0003f46270 */
[----:B------:R-:W-:Y:S01]  /*2300*/  SEL R4, RZ, 0x1fffe, P1 ;  /* 0x0001fffeff047807 */ /* 0x000fe20000800000 */
[----:B------:R-:W-:Y:S01]  /*2310*/  HMMA.16816.F32 R124, R108, R128, RZ ;  /* 0x000000806c7c723c */ /* 0x000fe200000018ff */
[----:B------:R-:W-:-:S03]  /*2320*/  ISETP.GE.AND P1, PT, R11, R8, PT ;  /* 0x000000080b00720c */ /* 0x000fc60003f26270 */
[----:B------:R-:W-:Y:S01]  /*2330*/  IMAD.IADD R4, R16, 0x1, R4 ;  /* 0x0000000110047824 */ /* 0x000fe200078e0204 */
[----:B------:R-:W-:-:S03]  /*2340*/  SEL R5, RZ, 0x7fff8, P2 ;  /* 0x0007fff8ff057807 */ /* 0x000fc60001000000 */
[----:B------:R-:W-:Y:S01]  /*2350*/  HMMA.16816.F32 R176, R108, R172, RZ ;  /* 0x000000ac6cb0723c */ /* 0x000fe200000018ff */
[----:B------:R-:W-:-:S06]  /*2360*/  LOP3.LUT R4, R4, 0x3, RZ, 0xc0, !PT ;  /* 0x0000000304047812 */ /* 0x000fcc00078ec0ff */
[----:B------:R-:W-:Y:S01]  /*2370*/  SEL R172, RZ, 0x4, P1 ;  /* 0x00000004ffac7807 */ /* 0x000fe20000800000 */
[----:B------:R-:W-:Y:S01]  /*2380*/  HMMA.16816.F32 R24, R84, R26, R28 ;  /* 0x0000001a5418723c */ /* 0x000fe2000000181c */
[----:B------:R-:W0:Y:S02]  /*2390*/  LDSM.16.M88.4 R28, [R18+0x1c00] ;  /* 0x001c0000121c783b */ /* 0x000e240000000200 */
[----:B------:R-:W-:-:S05]  /*23a0*/  IADD3 R172, R4, R5, R172 ;  /* 0x0000000504ac7210 */ /* 0x000fca0007ffe0ac */
[----:B------:R-:W-:Y:S01]  /*23b0*/  HMMA.16816.F32 R160, R84, R162, R80 ;  /* 0x000000a254a0723c */ /* 0x000fe20000001850 */
[----:B------:R-:W2:Y:S01]  /*23c0*/  LDSM.16.M88.4 R80, [R18+0x1e00] ;  /* 0x001e00001250783b */ /* 0x000ea20000000200 */
[C---:B------:R-:W-:Y:S02]  /*23d0*/  LOP3.LUT R5, R3.reuse, 0x61, RZ, 0xfc, !PT ;  /* 0x0000006103057812 */ /* 0x040fe400078efcff */
[----:B------:R-:W-:Y:S02]  /*23e0*/  LOP3.LUT R8, R3, 0x69, RZ, 0xfc, !PT ;  /* 0x0000006903087812 */ /* 0x000fe400078efcff */
[-C--:B------:R-:W-:Y:S02]  /*23f0*/  ISETP.GE.AND P1, PT, R11, R5.reuse, PT ;  /* 0x000000050b00720c */ /* 0x080fe40003f26270 */
[----:B------:R-:W-:Y:S01]  /*2400*/  ISETP.GE.AND P3, PT, R252, R5, PT ;  /* 0x00000005fc00720c */ /* 0x000fe20003f66270 */
[----:B-1----:R-:W-:Y:S01]  /*2410*/  HMMA.16816.F32 R180, R108, R112, RZ ;  /* 0x000000706cb4723c */ /* 0x002fe200000018ff */
[----:B------:R-:W-:-:S02]  /*2420*/  LOP3.LUT R5, R3, 0x68, RZ, 0xfc, !PT ;  /* 0x0000006803057812 */ /* 0x000fc400078efcff */
[----:B------:R-:W-:Y:S02]  /*2430*/  LOP3.LUT R4, R3, 0x60, RZ, 0xfc, !PT ;  /* 0x0000006003047812 */ /* 0x000fe400078efcff */
[C---:B------:R-:W-:Y:S02]  /*2440*/  ISETP.GE.AND P2, PT, R252.reuse, R8, PT ;  /* 0x00000008fc00720c */ /* 0x040fe40003f46270 */
[C---:B------:R-:W-:Y:S01]  /*2450*/  ISETP.GE.AND P4, PT, R252.reuse, R5, PT ;  /* 0x00000005fc00720c */ /* 0x040fe20003f86270 */
[----:B------:R-:W-:Y:S01]  /*2460*/  HMMA.16816.F32 R152, R108, R104, RZ ;  /* 0x000000686c98723c */ /* 0x000fe200000018ff */
[-C--:B------:R-:W-:Y:S02]  /*2470*/  ISETP.GE.AND P6, PT, R11, R4.reuse, PT ;  /* 0x000000040b00720c */ /* 0x080fe40003fc6270 */
[----:B------:R-:W-:Y:S02]  /*2480*/  ISETP.GE.AND P5, PT, R252, R4, PT ;  /* 0x00000004fc00720c */ /* 0x000fe40003fa6270 */
[----:B------:R-:W-:-:S02]  /*2490*/  SEL R4, RZ, 0x1, P2 ;  /* 0x00000001ff047807 */ /* 0x000fc40001000000 */
[C---:B------:R-:W-:Y:S01]  /*24a0*/  ISETP.GE.AND P2, PT, R11.reuse, R8, PT ;  /* 0x000000080b00720c */ /* 0x040fe20003f46270 */
[----:B------:R-:W-:Y:S01]  /*24b0*/  HMMA.16816.F32 R128, R84, R130, R124 ;  /* 0x000000825480723c */ /* 0x000fe2000000187c */
[----:B------:R-:W-:Y:S02]  /*24c0*/  SEL R8, RZ, 0x1fffe, P4 ;  /* 0x0001fffeff087807 */ /* 0x000fe40002000000 */
[----:B------:R-:W-:-:S03]  /*24d0*/  ISETP.GE.AND P4, PT, R11, R5, PT ;  /* 0x000000050b00720c */ /* 0x000fc60003f86270 */
[----:B------:R-:W-:Y:S01]  /*24e0*/  IMAD.IADD R4, R4, 0x1, R8 ;  /* 0x0000000104047824 */ /* 0x000fe200078e0208 */
[----:B------:R-:W-:Y:S02]  /*24f0*/  SEL R173, RZ, 0x4, P2 ;  /* 0x00000004ffad7807 */ /* 0x000fe40001000000 */
[----:B------:R-:W-:Y:S02]  /*2500*/  SEL R8, RZ, 0x7fff8, P4 ;  /* 0x0007fff8ff087807 */ /* 0x000fe40002000000 */
[----:B------:R-:W-:Y:S02]  /*2510*/  LOP3.LUT R4, R4, 0x3, RZ, 0xc0, !PT ;  /* 0x0000000304047812 */ /* 0x000fe400078ec0ff */
[C---:B------:R-:W-:Y:S02]  /*2520*/  IADD3 R5, R3.reuse, 0x38, RZ ;  /* 0x0000003803057810 */ /* 0x040fe40007ffe0ff */
[----:B------:R-:W-:Y:S02]  /*2530*/  IADD3 R173, R4, R8, R173 ;  /* 0x0000000804ad7210 */ /* 0x000fe40007ffe0ad */
[----:B------:R-:W-:Y:S01]  /*2540*/  IADD3 R4, R3, 0x9, RZ ;  /* 0x0000000903047810 */ /* 0x000fe20007ffe0ff */
[----:B------:R-:W-:Y:S01]  /*2550*/  HMMA.16816.F32 R112, R84, R114, R180 ;  /* 0x000000725470723c */ /* 0x000fe200000018b4 */
[----:B------:R-:W-:-:S02]  /*2560*/  ISETP.GE.AND P4, PT, R11, R5, PT ;  /* 0x000000050b00720c */ /* 0x000fc40003f86270 */
[C---:B------:R-:W-:Y:S02]  /*2570*/  ISETP.GE.AND P2, PT, R252.reuse, R5, PT ;  /* 0x00000005fc00720c */ /* 0x040fe40003f46270 */
[----:B------:R-:W-:Y:S02]  /*2580*/  IADD3 R5, R3, 0x10, RZ ;  /* 0x0000001003057810 */ /* 0x000fe40007ffe0ff */
[----:B------:R-:W-:Y:S01]  /*2590*/  SEL R180, RZ, 0x1fffe, P5 ;  /* 0x0001fffeffb47807 */ /* 0x000fe20002800000 */
[----:B------:R-:W-:Y:S01]  /*25a0*/  HMMA.16816.F32 R176, R84, R174, R176 ;  /* 0x000000ae54b0723c */ /* 0x000fe200000018b0 */
[----:B------:R-:W-:Y:S01]  /*25b0*/  ISETP.GE.AND P5, PT, R252, R4, PT ;  /* 0x00000004fc00720c */ /* 0x000fe20003fa6270 */
[----:B------:R-:W-:-:S05]  /*25c0*/  FMUL R170, R170, c[0x0][0x188] ;  /* 0x00006200aaaa7a20 */ /* 0x000fca0000400000 */
[----:B------:R-:W-:Y:S02]  /*25d0*/  SEL R174, RZ, 0x7fff8, P6 ;  /* 0x0007fff8ffae7807 */ /* 0x000fe40003000000 */
[C---:B------:R-:W-:Y:S01]  /*25e0*/  ISETP.GE.AND P6, PT, R11.reuse, R4, PT ;  /* 0x000000040b00720c */ /* 0x040fe20003fc6270 */
[----:B------:R-:W-:Y:S01]  /*25f0*/  FMUL R4, R168, c[0x0][0x188] ;  /* 0x00006200a8047a20 */ /* 0x000fe20000400000 */
[----:B------:R-:W-:Y:S01]  /*2600*/  HMMA.16816.F32 R152, R84, R106, R152 ;  /* 0x0000006a5498723c */ /* 0x000fe20000001898 */
[----:B------:R-:W-:Y:S02]  /*2610*/  SEL R175, RZ, 0x4, P1 ;  /* 0x00000004ffaf7807 */ /* 0x000fe40000800000 */
[----:B------:R-:W-:Y:S02]  /*2620*/  SEL R181, RZ, 0x1, P3 ;  /* 0x00000001ffb57807 */ /* 0x000fe40001800000 */
[CC--:B------:R-:W-:Y:S02]  /*2630*/  ISETP.GE.AND P1, PT, R11.reuse, R5.reuse, PT ;  /* 0x000000050b00720c */ /* 0x0c0fe40003f26270 */
[----:B------:R-:W-:Y:S01]  /*2640*/  ISETP.GE.AND P3, PT, R252, R5, PT ;  /* 0x00000005fc00720c */ /* 0x000fe20003f66270 */
[----:B------:R-:W-:Y:S01]  /*2650*/  HMMA.16816.F32 R124, R108, R156, RZ ;  /* 0x0000009c6c7c723c */ /* 0x000fe200000018ff */
[----:B------:R-:W-:Y:S01]  /*2660*/  FSEL R4, R4, -INF , P4 ;  /* 0xff80000004047808 */ /* 0x000fe20002000000 */
[----:B------:R-:W-:Y:S01]  /*2670*/  FMUL R5, R128, c[0x0][0x188] ;  /* 0x0000620080057a20 */ /* 0x000fe20000400000 */
[----:B------:R-:W-:-:S05]  /*2680*/  ISETP.GE.AND P4, PT, R11, R3, PT ;  /* 0x000000030b00720c */ /* 0x000fca0003f86270 */
[----:B------:R-:W-:Y:S01]  /*2690*/  HMMA.16816.F32 R132, R108, R164, RZ ;  /* 0x000000a46c84723c */ /* 0x000fe200000018ff */
[----:B------:R-:W-:Y:S01]  /*26a0*/  FSEL R128, R170, -INF , P2 ;  /* 0xff800000aa807808 */ /* 0x000fe20001000000 */
[----:B------:R-:W-:-:S06]  /*26b0*/  FMUL R8, R129, c[0x0][0x188] ;  /* 0x0000620081087a20 */ /* 0x000fcc0000400000 */
[----:B0-----:R-:W-:Y:S01]  /*26c0*/  HMMA.16816.F32 R104, R108, R28, RZ ;  /* 0x0000001c6c68723c */ /* 0x001fe200000018ff */
[----:B------:R-:W-:Y:S01]  /*26d0*/  ISETP.GT.AND P2, PT, R11, R3, PT ;  /* 0x000000030b00720c */ /* 0x000fe20003f44270 */
[----:B------:R-:W-:-:S06]  /*26e0*/  FMUL R22, R130, c[0x0][0x188] ;  /* 0x0000620082167a20 */ /* 0x000fcc0000400000 */
[----:B--2---:R-:W-:Y:S01]  /*26f0*/  HMMA.16816.F32 R108, R108, R80, RZ ;  /* 0x000000506c6c723c */ /* 0x004fe200000018ff */
[----:B------:R-:W-:-:S06]  /*2700*/  FSEL R5, R5, -INF , P4 ;  /* 0xff80000005057808 */ /* 0x000fcc0002000000 */
[----:B------:R-:W-:Y:S01]  /*2710*/  FMUL R81, R142, c[0x0][0x188] ;  /* 0x000062008e517a20 */ /* 0x000fe20000400000 */
[----:B------:R-:W-:-:S04]  /*2720*/  IADD3 R9, R3, 0x8, RZ ;  /* 0x0000000803097810 */ /* 0x000fc80007ffe0ff */
[----:B------:R-:W-:Y:S02]  /*2730*/  FSEL R81, R81, -INF , P4 ;  /* 0xff80000051517808 */ /* 0x000fe40002000000 */
[----:B------:R-:W-:Y:S02]  /*2740*/  ISETP.GE.AND P4, PT, R252, R3, PT ;  /* 0x00000003fc00720c */ /* 0x000fe40003f86270 */
[----:B------:R-:W-:Y:S01]  /*2750*/  FSEL R8, R8, -INF , P2 ;  /* 0xff80000008087808 */ /* 0x000fe20001000000 */
[----:B------:R-:W-:Y:S01]  /*2760*/  FMUL R131, R131, c[0x0][0x188] ;  /* 0x0000620083837a20 */ /* 0x000fe20000400000 */
[----:B------:R-:W-:Y:S01]  /*2770*/  ISETP.GE.AND P2, PT, R11, R9, PT ;  /* 0x000000090b00720c */ /* 0x000fe20003f46270 */
[----:B------:R-:W-:Y:S01]  /*2780*/  FMUL R9, R140, c[0x0][0x188] ;  /* 0x000062008c097a20 */ /* 0x000fe20000400000 */
[----:B------:R-:W-:Y:S02]  /*2790*/  FSEL R22, R22, -INF , P4 ;  /* 0xff80000016167808 */ /* 0x000fe40002000000 */
[----:B------:R-:W-:-:S02]  /*27a0*/  ISETP.GT.AND P4, PT, R252, R3, PT ;  /* 0x00000003fc00720c */ /* 0x000fc40003f84270 */
[----:B------:R-:W-:Y:S02]  /*27b0*/  IADD3 R16, R3, 0x11, RZ ;  /* 0x0000001103107810 */ /* 0x000fe40007ffe0ff */
[----:B------:R-:W-:Y:S02]  /*27c0*/  FSEL R164, R131, -INF , P4 ;  /* 0xff80000083a47808 */ /* 0x000fe40002000000 */
[----:B------:R-:W-:Y:S01]  /*27d0*/  FSEL R9, R9, -INF , P2 ;  /* 0xff80000009097808 */ /* 0x000fe20001000000 */
[----:B------:R-:W-:Y:S01]  /*27e0*/  FMUL R80, R143, c[0x0][0x188] ;  /* 0x000062008f507a20 */ /* 0x000fe20000400000 */
[-C--:B------:R-:W-:Y:S02]  /*27f0*/  ISETP.GE.AND P4, PT, R11, R16.reuse, PT ;  /* 0x000000100b00720c */ /* 0x080fe40003f86270 */
[----:B------:R-:W-:Y:S01]  /*2800*/  ISETP.GE.AND P2, PT, R252, R16, PT ;  /* 0x00000010fc00720c */ /* 0x000fe20003f46270 */
[----:B------:R-:W-:Y:S01]  /*2810*/  FMUL R16, R141, c[0x0][0x188] ;  /* 0x000062008d107a20 */ /* 0x000fe20000400000 */
[----:B------:R-:W-:-:S02]  /*2820*/  IADD3 R23, R3, 0x18, RZ ;  /* 0x0000001803177810 */ /* 0x000fc40007ffe0ff */
[----:B------:R-:W-:Y:S02]  /*2830*/  FSEL R80, R80, -INF , P5 ;  /* 0xff80000050507808 */ /* 0x000fe40002800000 */
[----:B------:R-:W-:Y:S01]  /*2840*/  FSEL R16, R16, -INF , P6 ;  /* 0xff80000010107808 */ /* 0x000fe20003000000 */
[----:B------:R-:W-:Y:S01]  /*2850*/  FMUL R120, R154, c[0x0][0x188] ;  /* 0x000062009a787a20 */ /* 0x000fe20000400000 */
[-C--:B------:R-:W-:Y:S02]  /*2860*/  ISETP.GE.AND P6, PT, R11, R23.reuse, PT ;  /* 0x000000170b00720c */ /* 0x080fe40003fc6270 */
[----:B------:R-:W-:Y:S01]  /*2870*/  ISETP.GE.AND P5, PT, R252, R23, PT ;  /* 0x00000017fc00720c */ /* 0x000fe20003fa6270 */
[----:B------:R-:W-:Y:S01]  /*2880*/  FMUL R23, R152, c[0x0][0x188] ;  /* 0x0000620098177a20 */ /* 0x000fe20000400000 */
[----:B------:R-:W-:Y:S02]  /*2890*/  IADD3 R28, R3, 0x19, RZ ;  /* 0x00000019031c7810 */ /* 0x000fe40007ffe0ff */
[----:B------:R-:W-:-:S02]  /*28a0*/  FSEL R120, R120, -INF , P3 ;  /* 0xff80000078787808 */ /* 0x000fc40001800000 */
[----:B------:R-:W-:Y:S01]  /*28b0*/  FSEL R23, R23, -INF , P1 ;  /* 0xff80000017177808 */ /* 0x000fe20000800000 */
[----:B------:R-:W-:Y:S01]  /*28c0*/  FMUL R154, R155, c[0x0][0x188] ;  /* 0x000062009b9a7a20 */ /* 0x000fe20000400000 */
[-C--:B------:R-:W-:Y:S02]  /*28d0*/  ISETP.GE.AND P1, PT, R11, R28.reuse, PT ;  /* 0x0000001c0b00720c */ /* 0x080fe40003f26270 */
[----:B------:R-:W-:Y:S01]  /*28e0*/  ISETP.GE.AND P3, PT, R252, R28, PT ;  /* 0x0000001cfc00720c */ /* 0x000fe20003f66270 */
[----:B------:R-:W-:Y:S01]  /*28f0*/  FMUL R28, R153, c[0x0][0x188] ;  /* 0x00006200991c7a20 */ /* 0x000fe20000400000 */
[----:B------:R-:W-:Y:S02]  /*2900*/  IADD3 R29, R3, 0x20, RZ ;  /* 0x00000020031d7810 */ /* 0x000fe40007ffe0ff */
[----:B------:R-:W-:Y:S02]  /*2910*/  FSEL R154, R154, -INF , P2 ;  /* 0xff8000009a9a7808 */ /* 0x000fe40001000000 */
[----:B------:R-:W-:Y:S01]  /*2920*/  FSEL R28, R28, -INF , P4 ;  /* 0xff8000001c1c7808 */ /* 0x000fe20002000000 */
[----:B------:R-:W-:Y:S01]  /*2930*/  FMUL R138, R138, c[0x0][0x188] ;  /* 0x000062008a8a7a20 */ /* 0x000fe20000400000 */
[----:B------:R-:W-:-:S02]  /*2940*/  ISETP.GE.AND P4, PT, R11, R29, PT ;  /* 0x0000001d0b00720c */ /* 0x000fc40003f86270 */
[----:B------:R-:W-:Y:S01]  /*2950*/  ISETP.GE.AND P2, PT, R252, R29, PT ;  /* 0x0000001dfc00720c */ /* 0x000fe20003f46270 */
[----:B------:R-:W-:Y:S01]  /*2960*/  FMUL R29, R136, c[0x0][0x188] ;  /* 0x00006200881d7a20 */ /* 0x000fe20000400000 */
        /* <DEDUP_REMOVED lines=9> */
[----:B------:R-:W-:Y:S02]  /*2a00*/  FSEL R118, R118, -INF , P1 ;  /* 0xff80000076767808 */ /* 0x000fe40000800000 */
[-C--:B------:R-:W-:Y:S02]  /*2a10*/  ISETP.GE.AND P1, PT, R11, R119.reuse, PT ;  /* 0x000000770b00720c */ /* 0x080fe40003f26270 */
[----:B------:R-:W-:Y:S01]  /*2a20*/  ISETP.GE.AND P3, PT, R252, R119, PT ;  /* 0x00000077fc00720c */ /* 0x000fe20003f66270 */
[----:B------:R-:W-:Y:S02]  /*2a30*/  FMUL R119, R148, c[0x0][0x188] ;  /* 0x0000620094777a20 */ /* 0x000fe40000400000 */
        /* <DEDUP_REMOVED lines=8> */
[----:B------:R-:W-:Y:S01]  /*2ac0*/  IADD3 R129, R3, 0x30, RZ ;  /* 0x0000003003817810 */ /* 0x000fe20007ffe0ff */
[----:B------:R-:W-:Y:S01]  /*2ad0*/  HMMA.16816.F32 R156, R84, R158, R124 ;  /* 0x0000009e549c723c */ /* 0x000fe2000000187c */
[----:B------:R-:W-:Y:S01]  /*2ae0*/  FSEL R143, R143, -INF , P5 ;  /* 0xff8000008f8f7808 */ /* 0x000fe20002800000 */
[----:B------:R-:W-:Y:S01]  /*2af0*/  FMUL R131, R144, c[0x0][0x188] ;  /* 0x0000620090837a20 */ /* 0x000fe20000400000 */
[----:B------:R-:W-:Y:S01]  /*2b00*/  FSEL R121, R121, -INF , P6 ;  /* 0xff80000079797808 */ /* 0x000fe20003000000 */
[----:B------:R-:W-:Y:S01]  /*2b10*/  FMUL R142, R146, c[0x0][0x188] ;  /* 0x00006200928e7a20 */ /* 0x000fe20000400000 */
[----:B------:R-:W-:-:S02]  /*2b20*/  ISETP.GE.AND P6, PT, R11, R129, PT ;  /* 0x000000810b00720c */ /* 0x000fc40003fc6270 */
[----:B------:R-:W-:Y:S02]  /*2b30*/  ISETP.GE.AND P5, PT, R252, R129, PT ;  /* 0x00000081fc00720c */ /* 0x000fe40003fa6270 */
[----:B------:R-:W-:Y:S01]  /*2b40*/  IADD3 R129, R3, 0x31, RZ ;  /* 0x0000003103817810 */ /* 0x000fe20007ffe0ff */
[----:B------:R-:W-:Y:S01]  /*2b50*/  FMUL R141, R145, c[0x0][0x188] ;  /* 0x00006200918d7a20 */ /* 0x000fe20000400000 */
[----:B------:R-:W-:Y:S01]  /*2b60*/  FSEL R131, R131, -INF , P1 ;  /* 0xff80000083837808 */ /* 0x000fe20000800000 */
[----:B------:R-:W-:Y:S01]  /*2b70*/  FMUL R139, R147, c[0x0][0x188] ;  /* 0x00006200938b7a20 */ /* 0x000fe20000400000 */
[----:B------:R-:W-:Y:S02]  /*2b80*/  FSEL R142, R142, -INF , P3 ;  /* 0xff8000008e8e7808 */ /* 0x000fe40001800000 */
[-C--:B------:R-:W-:Y:S02]  /*2b90*/  ISETP.GE.AND P1, PT, R11, R129.reuse, PT ;  /* 0x000000810b00720c */ /* 0x080fe40003f26270 */
[----:B------:R-:W-:-:S02]  /*2ba0*/  ISETP.GE.AND P3, PT, R252, R129, PT ;  /* 0x00000081fc00720c */ /* 0x000fc40003f66270 */
[----:B------:R-:W-:Y:S01]  /*2bb0*/  IADD3 R129, R3, 0x39, RZ ;  /* 0x0000003903817810 */ /* 0x000fe20007ffe0ff */
[----:B------:R-:W-:Y:S01]  /*2bc0*/  FMUL R124, R169, c[0x0][0x188] ;  /* 0x00006200a97c7a20 */ /* 0x000fe20000400000 */
[----:B------:R-:W-:Y:S01]  /*2bd0*/  FSEL R141, R141, -INF , P4 ;  /* 0xff8000008d8d7808 */ /* 0x000fe20002000000 */
[----:B------:R-:W-:Y:S01]  /*2be0*/  FMUL R136, R171, c[0x0][0x188] ;  /* 0x00006200ab887a20 */ /* 0x000fe20000400000 */
[----:B------:R-:W-:Y:S01]  /*2bf0*/  FSEL R139, R139, -INF , P2 ;  /* 0xff8000008b8b7808 */ /* 0x000fe20001000000 */
[----:B------:R-:W-:Y:S01]  /*2c00*/  IMAD.WIDE R126, R2, 0x2, R34 ;  /* 0x00000002027e7825 */ /* 0x000fe200078e0222 */
[-C--:B------:R-:W-:Y:S02]  /*2c10*/  ISETP.GE.AND P4, PT, R11, R129.reuse, PT ;  /* 0x000000810b00720c */ /* 0x080fe40003f86270 */
[----:B------:R-:W-:Y:S02]  /*2c20*/  ISETP.GE.AND P2, PT, R252, R129, PT ;  /* 0x00000081fc00720c */ /* 0x000fe40003f46270 */
[----:B------:R-:W-:Y:S01]  /*2c30*/  LOP3.LUT R125, R3, 0x51, RZ, 0xfc, !PT ;  /* 0x00000051037d7812 */ /* 0x000fe200078efcff */
[----:B------:R-:W-:-:S02]  /*2c40*/  FMUL R160, R160, c[0x0][0x188] ;  /* 0x00006200a0a07a20 */ /* 0x000fc40000400000 */
[----:B------:R-:W-:Y:S01]  /*2c50*/  FMUL R138, R162, c[0x0][0x188] ;  /* 0x00006200a28a7a20 */ /* 0x000fe20000400000 */
[----:B------:R-:W-:Y:S01]  /*2c60*/  LOP3.LUT R129, R3, 0x59, RZ, 0xfc, !PT ;  /* 0x0000005903817812 */ /* 0x000fe200078efcff */
[----:B------:R-:W-:Y:S01]  /*2c70*/  IMAD.WIDE R150, R2, 0x2, R32 ;  /* 0x0000000202967825 */ /* 0x000fe200078e0220 */
[----:B------:R-:W-:Y:S01]  /*2c80*/  FSEL R124, R124, -INF , P4 ;  /* 0xff8000007c7c7808 */ /* 0x000fe20002000000 */
[----:B------:R-:W-:Y:S01]  /*2c90*/  HMMA.16816.F32 R100, R84, R6, R100 ;  /* 0x000000065464723c */ /* 0x000fe20000001864 */
[----:B------:R-:W-:Y:S01]  /*2ca0*/  FSEL R136, R136, -INF , P2 ;  /* 0xff80000088887808 */ /* 0x000fe20001000000 */
[----:B------:R-:W-:Y:S01]  /*2cb0*/  IMAD.IADD R180, R181, 0x1, R180 ;  /* 0x00000001b5b47824 */ /* 0x000fe200078e02b4 */
[-C--:B------:R-:W-:Y:S01]  /*2cc0*/  ISETP.GE.AND P4, PT, R252, R125.reuse, PT ;  /* 0x0000007dfc00720c */ /* 0x080fe20003f86270 */
[----:B------:R-:W-:Y:S01]  /*2cd0*/  FMUL R137, R163, c[0x0][0x188] ;  /* 0x00006200a3897a20 */ /* 0x000fe20000400000 */
[----:B------:R-:W-:Y:S01]  /*2ce0*/  ISETP.GE.AND P2, PT, R11, R125, PT ;  /* 0x0000007d0b00720c */ /* 0x000fe20003f46270 */
[----:B------:R-:W-:Y:S01]  /*2cf0*/  IMAD.SHL.U32 R173, R173, 0x100, RZ ;  /* 0x00000100adad7824 */ /* 0x000fe200078e00ff */
[----:B------:R0:W2:Y:S01]  /*2d00*/  LDG.E.U16 R125, [R126.64] ;  /* 0x000000067e7d7981 */ /* 0x0000a2000c1e1500 */
[----:B------:R-:W-:Y:S01]  /*2d10*/  IMAD.WIDE R6, R2, 0x2, R122 ;  /* 0x0000000202067825 */ /* 0x000fe200078e027a */
[----:B------:R-:W-:-:S02]  /*2d20*/  FSEL R165, R160, -INF , P6 ;  /* 0xff800000a0a57808 */ /* 0x000fc40003000000 */
[----:B------:R-:W-:Y:S02]  /*2d30*/  FSEL R138, R138, -INF , P5 ;  /* 0xff8000008a8a7808 */ /* 0x000fe40002800000 */
[----:B------:R-:W-:Y:S01]  /*2d40*/  LOP3.LUT R172, R172, 0xf, RZ, 0xc0, !PT ;  /* 0x0000000facac7812 */ /* 0x000fe200078ec0ff */
[----:B------:R-:W-:Y:S01]  /*2d50*/  FMUL R161, R161, c[0x0][0x188] ;  /* 0x00006200a1a17a20 */ /* 0x000fe20000400000 */
[-C--:B------:R-:W-:Y:S01]  /*2d60*/  ISETP.GE.AND P6, PT, R252, R129.reuse, PT ;  /* 0x00000081fc00720c */ /* 0x080fe20003fc6270 */
[C---:B------:R-:W-:Y:S01]  /*2d70*/  HMMA.16816.F32 R132, R84.reuse, R166, R132 ;  /* 0x000000a65484723c */ /* 0x040fe20000001884 */
[----:B0-----:R-:W-:Y:S01]  /*2d80*/  IMAD.WIDE R126, R2, 0x2, R52 ;  /* 0x00000002027e7825 */ /* 0x001fe200078e0234 */
[----:B------:R-:W-:Y:S01]  /*2d90*/  ISETP.GE.AND P5, PT, R11, R129, PT ;  /* 0x000000810b00720c */ /* 0x000fe20003fa6270 */
[----:B------:R0:W3:Y:S01]  /*2da0*/  LDG.E.U16 R150, [R150.64] ;  /* 0x0000000696967981 */ /* 0x0000e2000c1e1500 */
[----:B------:R-:W-:Y:S02]  /*2db0*/  LOP3.LUT R129, R3, 0x58, RZ, 0xfc, !PT ;  /* 0x0000005803817812 */ /* 0x000fe400078efcff */
[----:B------:R-:W-:Y:S01]  /*2dc0*/  LOP3.LUT R180, R180, 0x3, RZ, 0xc0, !PT ;  /* 0x00000003b4b47812 */ /* 0x000fe200078ec0ff */
[----:B------:R-:W-:Y:S01]  /*2dd0*/  IMAD R13, R13, 0x10, R172 ;  /* 0x000000100d0d7824 */ /* 0x000fe200078e02ac */
[----:B------:R-:W-:Y:S01]  /*2de0*/  FSEL R137, R137, -INF , P3 ;  /* 0xff80000089897808 */ /* 0x000fe20001800000 */
[----:B------:R1:W4:Y:S01]  /*2df0*/  LDG.E.U16 R126, [R126.64] ;  /* 0x000000067e7e7981 */ /* 0x000322000c1e1500 */
[----:B------:R-:W-:Y:S01]  /*2e00*/  ISETP.GE.AND P3, PT, R11, R129, PT ;  /* 0x000000810b00720c */ /* 0x000fe20003f66270 */
[----:B------:R-:W-:Y:S02]  /*2e10*/  HMMA.16816.F32 R104, R84, R30, R104 ;  /* 0x0000001e5468723c */ /* 0x000fe40000001868 */
[----:B0-----:R0:W5:Y:S01]  /*2e20*/  LDG.E.U16 R151, [R6.64] ;  /* 0x0000000606977981 */ /* 0x001162000c1e1500 */
[----:B------:R-:W-:-:S02]  /*2e30*/  IADD3 R174, R180, R174, R175 ;  /* 0x000000aeb4ae7210 */ /* 0x000fc40007ffe0af */
[----:B------:R-:W-:Y:S02]  /*2e40*/  LOP3.LUT R173, R173, 0xf00, RZ, 0xe2, !PT ;  /* 0x00000f00adad7812 */ /* 0x000fe400078ee2ff */
[----:B------:R-:W-:Y:S01]  /*2e50*/  FSEL R168, R161, -INF , P1 ;  /* 0xff800000a1a87808 */ /* 0x000fe20000800000 */
[----:B-1----:R-:W-:Y:S01]  /*2e60*/  FMUL R127, R179, c[0x0][0x188] ;  /* 0x00006200b37f7a20 */ /* 0x002fe20000400000 */
[----:B------:R-:W-:Y:S01]  /*2e70*/  LOP3.LUT R30, R3, 0x49, RZ, 0xfc, !PT ;  /* 0x00000049031e7812 */ /* 0x000fe200078efcff */
[----:B0-----:R-:W-:Y:S02]  /*2e80*/  FMUL R6, R176, c[0x0][0x188] ;  /* 0x00006200b0067a20 */ /* 0x001fe40000400000 */
[----:B------:R-:W-:Y:S01]  /*2e90*/  FMUL R7, R157, c[0x0][0x188] ;  /* 0x000062009d077a20 */ /* 0x000fe20000400000 */
[----:B------:R-:W-:Y:S02]  /*2ea0*/  ISETP.GE.AND P1, PT, R252, R129, PT ;  /* 0x00000081fc00720c */ /* 0x000fe40003f26270 */
[----:B------:R-:W-:Y:S01]  /*2eb0*/  LOP3.LUT R129, R3, 0x50, RZ, 0xfc, !PT ;  /* 0x0000005003817812 */ /* 0x000fe200078efcff */
[----:B------:R-:W-:Y:S01]  /*2ec0*/  IMAD R173, R174, 0x1000, R173 ;  /* 0x00001000aead7824 */ /* 0x000fe200078e02ad */
[----:B------:R-:W-:-:S02]  /*2ed0*/  LOP3.LUT R13, R13, 0xff, RZ, 0xc0, !PT ;  /* 0x000000ff0d0d7812 */ /* 0x000fc400078ec0ff */
[----:B------:R-:W-:Y:S02]  /*2ee0*/  FSEL R6, R6, -INF , P3 ;  /* 0xff80000006067808 */ /* 0x000fe40001800000 */
[----:B------:R-:W-:Y:S02]  /*2ef0*/  FSEL R7, R7, -INF , P2 ;  /* 0xff80000007077808 */ /* 0x000fe40001000000 */
[-C--:B------:R-:W-:Y:S02]  /*2f00*/  ISETP.GE.AND P3, PT, R252, R30.reuse, PT ;  /* 0x0000001efc00720c */ /* 0x080fe40003f66270 */
[----:B------:R-:W-:Y:S01]  /*2f10*/  ISETP.GE.AND P2, PT, R11, R30, PT ;  /* 0x0000001e0b00720c */ /* 0x000fe20003f46270 */
[----:B------:R-:W-:Y:S01]  /*2f20*/  FMUL R30, R156, c[0x0][0x188] ;  /* 0x000062009c1e7a20 */ /* 0x000fe20000400000 */
[----:B------:R-:W-:Y:S01]  /*2f30*/  FSEL R127, R127, -INF , P6 ;  /* 0xff8000007f7f7808 */ /* 0x000fe20003000000 */
[----:B------:R-:W-:Y:S01]  /*2f40*/  HMMA.16816.F32 R108, R84, R82, R108 ;  /* 0x00000052546c723c */ /* 0x000fe2000000186c */
[----:B------:R-:W-:Y:S01]  /*2f50*/  ISETP.GE.AND P6, PT, R11, R129, PT ;  /* 0x000000810b00720c */ /* 0x000fe20003fc6270 */
[----:B------:R-:W-:-:S02]  /*2f60*/  IMAD.IADD R13, R173, 0x1, R13 ;  /* 0x00000001ad0d7824 */ /* 0x000fc400078e020d */
[----:B------:R-:W-:-:S03]  /*2f70*/  FMUL R113, R113, c[0x0][0x188] ;  /* 0x0000620071717a20 */ /* 0x000fc60000400000 */
[----:B------:R-:W-:Y:S01]  /*2f80*/  LOP3.LUT R82, R3, 0x48, RZ, 0xfc, !PT ;  /* 0x0000004803527812 */ /* 0x000fe200078efcff */
[----:B------:R-:W-:Y:S01]  /*2f90*/  FMUL R112, R112, c[0x0][0x188] ;  /* 0x0000620070707a20 */ /* 0x000fe20000400000 */
[----:B------:R-:W-:Y:S02]  /*2fa0*/  FSEL R30, R30, -INF , P6 ;  /* 0xff8000001e1e7808 */ /* 0x000fe40003000000 */
[----:B------:R-:W-:Y:S02]  /*2fb0*/  ISETP.GE.AND P6, PT, R11, R82, PT ;  /* 0x000000520b00720c */ /* 0x000fe40003fc6270 */
[C---:B------:R-:W-:Y:S02]  /*2fc0*/  LOP3.LUT R31, R3.reuse, 0x40, RZ, 0xfc, !PT ;  /* 0x00000040031f7812 */ /* 0x040fe400078efcff */
[----:B------:R-:W-:Y:S02]  /*2fd0*/  LOP3.LUT R86, R3, 0x41, RZ, 0xfc, !PT ;  /* 0x0000004103567812 */ /* 0x000fe400078efcff */
[----:B------:R-:W-:Y:S01]  /*2fe0*/  LOP3.LUT R13, R13, 0xffff, RZ, 0xc0, !PT ;  /* 0x0000ffff0d0d7812 */ /* 0x000fe200078ec0ff */
[----:B------:R-:W-:Y:S01]  /*2ff0*/  FMUL R175, R25, c[0x0][0x188] ;  /* 0x0000620019af7a20 */ /* 0x000fe20000400000 */
[----:B------:R-:W-:Y:S01]  /*3000*/  FSEL R169, R113, -INF , P2 ;  /* 0xff80000071a97808 */ /* 0x000fe20001000000 */
[----:B------:R-:W-:Y:S01]  /*3010*/  FMUL R3, R24, c[0x0][0x188] ;  /* 0x0000620018037a20 */ /* 0x000fe20000400000 */
[----:B------:R-:W-:-:S02]  /*3020*/  FSEL R173, R112, -INF , P6 ;  /* 0xff80000070ad7808 */ /* 0x000fc40003000000 */
[C---:B------:R-:W-:Y:S02]  /*3030*/  ISETP.GE.AND P2, PT, R11.reuse, R86, PT ;  /* 0x000000560b00720c */ /* 0x040fe40003f46270 */
[----:B------:R-:W-:Y:S02]  /*3040*/  ISETP.GE.AND P6, PT, R11, R31, PT ;  /* 0x0000001f0b00720c */ /* 0x000fe40003fc6270 */
[--C-:B------:R-:W-:Y:S02]  /*3050*/  SHF.R.U32.HI R25, RZ, 0xf, R13.reuse ;  /* 0x0000000fff197819 */ /* 0x100fe4000001160d */
[----:B------:R-:W-:Y:S01]  /*3060*/  SHF.R.U32.HI R24, RZ, 0xe, R13 ;  /* 0x0000000eff187819 */ /* 0x000fe2000001160d */
[----:B------:R-:W-:Y:S01]  /*3070*/  FMUL R112, R132, c[0x0][0x188] ;  /* 0x0000620084707a20 */ /* 0x000fe20000400000 */
[----:B------:R-:W-:Y:S01]  /*3080*/  FSEL R175, R175, -INF , P2 ;  /* 0xff800000afaf7808 */ /* 0x000fe20001000000 */
[----:B------:R-:W-:Y:S01]  /*3090*/  FMUL R133, R133, c[0x0][0x188] ;  /* 0x0000620085857a20 */ /* 0x000fe20000400000 */
[----:B------:R-:W-:-:S02]  /*30a0*/  FSEL R3, R3, -INF , P6 ;  /* 0xff80000003037808 */ /* 0x000fc40003000000 */
[----:B------:R-:W-:Y:S02]  /*30b0*/  LOP3.LUT P2, RZ, R25, 0x1, RZ, 0xc0, !PT ;  /* 0x0000000119ff7812 */ /* 0x000fe4000784c0ff */
[----:B------:R-:W-:Y:S02]  /*30c0*/  LOP3.LUT P6, RZ, R24, 0x1, RZ, 0xc0, !PT ;  /* 0x0000000118ff7812 */ /* 0x000fe400078cc0ff */
[--C-:B------:R-:W-:Y:S02]  /*30d0*/  SHF.R.U32.HI R25, RZ, 0xb, R13.reuse ;  /* 0x0000000bff197819 */ /* 0x100fe4000001160d */
[----:B------:R-:W-:Y:S01]  /*30e0*/  SHF.R.U32.HI R24, RZ, 0xa, R13 ;  /* 0x0000000aff187819 */ /* 0x000fe2000001160d */
[----:B------:R-:W-:Y:S01]  /*30f0*/  FMUL R100, R100, c[0x0][0x188] ;  /* 0x0000620064647a20 */ /* 0x000fe20000400000 */
[----:B------:R-:W-:Y:S02]  /*3100*/  FSEL R112, R112, -INF , !P2 ;  /* 0xff80000070707808 */ /* 0x000fe40005000000 */
[----:B------:R-:W-:Y:S01]  /*3110*/  FSEL R166, R133, -INF , !P6 ;  /* 0xff80000085a67808 */ /* 0x000fe20007000000 */
[----:B------:R-:W-:Y:S01]  /*3120*/  FMUL R101, R101, c[0x0][0x188] ;  /* 0x0000620065657a20 */ /* 0x000fe20000400000 */
[----:B------:R-:W-:-:S02]  /*3130*/  LOP3.LUT P2, RZ, R25, 0x1, RZ, 0xc0, !PT ;  /* 0x0000000119ff7812 */ /* 0x000fc4000784c0ff */
[----:B------:R-:W-:Y:S02]  /*3140*/  LOP3.LUT P6, RZ, R24, 0x1, RZ, 0xc0, !PT ;  /* 0x0000000118ff7812 */ /* 0x000fe400078cc0ff */
[--C-:B------:R-:W-:Y:S01]  /*3150*/  SHF.R.U32.HI R24, RZ, 0x7, R13.reuse ;  /* 0x00000007ff187819 */ /* 0x100fe2000001160d */
[----:B------:R-:W-:Y:S01]  /*3160*/  FMUL R170, R104, c[0x0][0x188] ;  /* 0x0000620068aa7a20 */ /* 0x000fe20000400000 */
[----:B------:R-:W-:Y:S02]  /*3170*/  SHF.R.U32.HI R25, RZ, 0x6, R13 ;  /* 0x00000006ff197819 */ /* 0x000fe4000001160d */
[----:B------:R-:W-:Y:S01]  /*3180*/  FSEL R113, R100, -INF , !P2 ;  /* 0xff80000064717808 */ /* 0x000fe20005000000 */
[----:B------:R-:W-:Y:S01]  /*3190*/  FMUL R105, R105, c[0x0][0x188] ;  /* 0x0000620069697a20 */ /* 0x000fe20000400000 */
[----:B------:R-:W-:Y:S02]  /*31a0*/  LOP3.LUT P2, RZ, R24, 0x1, RZ, 0xc0, !PT ;  /* 0x0000000118ff7812 */ /* 0x000fe4000784c0ff */
[----:B------:R-:W-:-:S02]  /*31b0*/  FSEL R104, R101, -INF , !P6 ;  /* 0xff80000065687808 */ /* 0x000fc40007000000 */
[----:B------:R-:W-:Y:S02]  /*31c0*/  SHF.R.U32.HI R24, RZ, 0x3, R13 ;  /* 0x00000003ff187819 */ /* 0x000fe4000001160d */
[----:B------:R-:W-:Y:S01]  /*31d0*/  LOP3.LUT P6, RZ, R25, 0x1, RZ, 0xc0, !PT ;  /* 0x0000000119ff7812 */ /* 0x000fe200078cc0ff */
[----:B------:R-:W-:Y:S01]  /*31e0*/  FMUL R84, R108, c[0x0][0x188] ;  /* 0x000062006c547a20 */ /* 0x000fe20000400000 */
[----:B------:R-:W-:Y:S01]  /*31f0*/  FSEL R170, R170, -INF , !P2 ;  /* 0xff800000aaaa7808 */ /* 0x000fe20005000000 */
[----:B------:R-:W-:Y:S01]  /*3200*/  IMAD.WIDE R100, R2, 0x2, R190 ;  /* 0x0000000202647825 */ /* 0x000fe200078e02be */
[----:B------:R-:W-:Y:S02]  /*3210*/  LOP3.LUT P2, RZ, R24, 0x1, RZ, 0xc0, !PT ;  /* 0x0000000118ff7812 */ /* 0x000fe4000784c0ff */
[----:B------:R-:W-:Y:S02]  /*3220*/  SHF.R.U32.HI R24, RZ, 0x2, R13 ;  /* 0x00000002ff187819 */ /* 0x000fe4000001160d */
[----:B------:R-:W-:Y:S01]  /*3230*/  FSEL R105, R105, -INF , !P6 ;  /* 0xff80000069697808 */ /* 0x000fe20007000000 */
[----:B------:R-:W-:Y:S01]  /*3240*/  FMUL R85, R109, c[0x0][0x188] ;  /* 0x000062006d557a20 */ /* 0x000fe20000400000 */
[----:B------:R-:W-:Y:S01]  /*3250*/  ISETP.GE.AND P6, PT, R252, R82, PT ;  /* 0x00000052fc00720c */ /* 0x000fe20003fc6270 */
[----:B------:R-:W-:Y:S01]  /*3260*/  IMAD.WIDE R82, R2, 0x2, R196 ;  /* 0x0000000202527825 */ /* 0x000fe200078e02c4 */
[----:B------:R-:W-:Y:S01]  /*3270*/  FSEL R84, R84, -INF , !P2 ;  /* 0xff80000054547808 */ /* 0x000fe20005000000 */
[----:B------:R0:W2:Y:S01]  /*3280*/  LDG.E.U16 R100, [R100.64] ;  /* 0x0000000664647981 */ /* 0x0000a2000c1e1500 */
[----:B------:R-:W-:Y:S01]  /*3290*/  LOP3.LUT P2, RZ, R24, 0x1, RZ, 0xc0, !PT ;  /* 0x0000000118ff7812 */ /* 0x000fe2000784c0ff */
[----:B------:R-:W-:-:S02]  /*32a0*/  IMAD.WIDE R144, R2, 0x2, R184 ;  /* 0x0000000202907825 */ /* 0x000fc400078e02b8 */
[----:B------:R1:W2:Y:S02]  /*32b0*/  LDG.E.U16 R174, [R82.64] ;  /* 0x0000000652ae7981 */ /* 0x0002a4000c1e1500 */
[----:B------:R-:W-:Y:S01]  /*32c0*/  IMAD.WIDE R24, R2, 0x2, R194 ;  /* 0x0000000202187825 */ /* 0x000fe200078e02c2 */
[----:B------:R-:W-:Y:S01]  /*32d0*/  FSEL R85, R85, -INF , !P2 ;  /* 0xff80000055557808 */ /* 0x000fe20005000000 */
[----:B------:R1:W2:Y:S01]  /*32e0*/  LDG.E.U16 R147, [R144.64] ;  /* 0x0000000690937981 */ /* 0x0002a2000c1e1500 */
[----:B0-----:R-:W-:Y:S02]  /*32f0*/  FMNMX R101, R5, R8, !PT ;  /* 0x0000000805657209 */ /* 0x001fe40007800000 */
[----:B------:R-:W-:Y:S01]  /*3300*/  ISETP.GE.AND P2, PT, R252, R86, PT ;  /* 0x00000056fc00720c */ /* 0x000fe20003f46270 */
[C---:B-1----:R-:W-:Y:S01]  /*3310*/  IMAD.WIDE R82, R2.reuse, 0x2, R188 ;  /* 0x0000000202527825 */ /* 0x042fe200078e02bc */
[----:B------:R-:W-:Y:S01]  /*3320*/  FMNMX R101, R9, R101, !PT ;  /* 0x0000006509657209 */ /* 0x000fe20007800000 */
[----:B------:R0:W2:Y:S02]  /*3330*/  LDG.E.U16 R171, [R24.64] ;  /* 0x0000000618ab7981 */ /* 0x0000a4000c1e1500 */
[----:B------:R-:W-:Y:S01]  /*3340*/  IMAD.WIDE R86, R2, 0x2, R186 ;  /* 0x0000000202567825 */ /* 0x000fe200078e02ba */
[----:B------:R-:W-:Y:S01]  /*3350*/  FMNMX R101, R16, R101, !PT ;  /* 0x0000006510657209 */ /* 0x000fe20007800000 */
[----:B------:R1:W2:Y:S02]  /*3360*/  LDG.E.U16 R83, [R82.64] ;  /* 0x0000000652537981 */ /* 0x0002a4000c1e1500 */
[----:B------:R-:W-:-:S04]  /*3370*/  IMAD.WIDE R144, R2, 0x2, R198 ;  /* 0x0000000202907825 */ /* 0x000fc800078e02c6 */
[C---:B0-----:R-:W-:Y:S01]  /*3380*/  IMAD.WIDE R24, R2.reuse, 0x2, R50 ;  /* 0x0000000202187825 */ /* 0x041fe200078e0232 */
[----:B------:R-:W-:Y:S01]  /*3390*/  FMNMX R101, R23, R101, !PT ;  /* 0x0000006517657209 */ /* 0x000fe20007800000 */
[----:B------:R0:W2:Y:S02]  /*33a0*/  LDG.E.U16 R145, [R144.64] ;  /* 0x0000000690917981 */ /* 0x0000a4000c1e1500 */
[----:B------:R-:W-:Y:S02]  /*33b0*/  FMUL R163, R177, c[0x0][0x188] ;  /* 0x00006200b1a37a20 */ /* 0x000fe40000400000 */
[----:B-1----:R1:W2:Y:S04]  /*33c0*/  LDG.E.U16 R82, [R86.64] ;  /* 0x0000000656527981 */ /* 0x0022a8000c1e1500 */
[----:B------:R0:W2:Y:S01]  /*33d0*/  LDG.E.U16 R172, [R24.64] ;  /* 0x0000000618ac7981 */ /* 0x0000a2000c1e1500 */
[----:B------:R-:W-:Y:S01]  /*33e0*/  FSEL R163, R163, -INF , P5 ;  /* 0xff800000a3a37808 */ /* 0x000fe20002800000 */
[----:B-1----:R-:W-:Y:S01]  /*33f0*/  IMAD.WIDE R86, R2, 0x2, R62 ;  /* 0x0000000202567825 */ /* 0x002fe200078e023e */
[----:B------:R-:W-:-:S03]  /*3400*/  ISETP.GE.AND P5, PT, R252, R129, PT ;  /* 0x00000081fc00720c */ /* 0x000fc60003fa6270 */
[----:B0-----:R-:W-:Y:S01]  /*3410*/  IMAD.WIDE R24, R2, 0x2, R68 ;  /* 0x0000000202187825 */ /* 0x001fe200078e0244 */
[----:B------:R0:W2:Y:S01]  /*3420*/  LDG.E.U16 R167, [R86.64] ;  /* 0x0000000656a77981 */ /* 0x0000a2000c1e1500 */
[----:B------:R-:W-:-:S03]  /*3430*/  FMNMX R129, R28, R101, !PT ;  /* 0x000000651c817209 */ /* 0x000fc60007800000 */
[----:B------:R1:W2:Y:S01]  /*3440*/  LDG.E.U16 R101, [R24.64] ;  /* 0x0000000618657981 */ /* 0x0002a2000c1e1500 */
[----:B0-----:R-:W-:-:S04]  /*3450*/  IMAD.WIDE R86, R2, 0x2, R74 ;  /* 0x0000000202567825 */ /* 0x001fc800078e024a */
[C---:B-1----:R-:W-:Y:S02]  /*3460*/  IMAD.WIDE R24, R2.reuse, 0x2, R116 ;  /* 0x0000000202187825 */ /* 0x042fe400078e0274 */
[----:B------:R0:W2:Y:S04]  /*3470*/  LDG.E.U16 R86, [R86.64] ;  /* 0x0000000656567981 */ /* 0x0000a8000c1e1500 */
[----:B0-----:R0:W2:Y:S02]  /*3480*/  LDG.E.U16 R87, [R24.64] ;  /* 0x0000000618577981 */ /* 0x0010a4000c1e1500 */
[----:B0-----:R-:W-:-:S05]  /*3490*/  IMAD.WIDE R24, R2, 0x2, R36 ;  /* 0x0000000202187825 */ /* 0x001fca00078e0224 */
[----:B------:R0:W2:Y:S02]  /*34a0*/  LDG.E.U16 R181, [R24.64] ;  /* 0x0000000618b57981 */ /* 0x0000a4000c1e1500 */
[----:B0-----:R-:W-:-:S05]  /*34b0*/  IMAD.WIDE R24, R2, 0x2, R38 ;  /* 0x0000000202187825 */ /* 0x001fca00078e0226 */
[----:B------:R0:W2:Y:S02]  /*34c0*/  LDG.E.U16 R176, [R24.64] ;  /* 0x0000000618b07981 */ /* 0x0000a4000c1e1500 */
[----:B0-----:R-:W-:-:S05]  /*34d0*/  IMAD.WIDE R24, R2, 0x2, R40 ;  /* 0x0000000202187825 */ /* 0x001fca00078e0228 */
[----:B------:R0:W2:Y:S02]  /*34e0*/  LDG.E.U16 R177, [R24.64] ;  /* 0x0000000618b17981 */ /* 0x0000a4000c1e1500 */
[----:B0-----:R-:W-:-:S05]  /*34f0*/  IMAD.WIDE R24, R2, 0x2, R54 ;  /* 0x0000000202187825 */ /* 0x001fca00078e0236 */
[----:B------:R0:W2:Y:S02]  /*3500*/  LDG.E.U16 R210, [R24.64] ;  /* 0x0000000618d27981 */ /* 0x0000a4000c1e1500 */
[----:B0-----:R-:W-:-:S05]  /*3510*/  IMAD.WIDE R24, R2, 0x2, R42 ;  /* 0x0000000202187825 */ /* 0x001fca00078e022a */
[----:B------:R0:W2:Y:S01]  /*3520*/  LDG.E.U16 R179, [R24.64] ;  /* 0x0000000618b37981 */ /* 0x0000a2000c1e1500 */
[----:B------:R-:W-:Y:S01]  /*3530*/  FMNMX R129, R29, R129, !PT ;  /* 0x000000811d817209 */ /* 0x000fe20007800000 */
[----:B0-----:R-:W-:-:S03]  /*3540*/  IMAD.WIDE R24, R2, 0x2, R44 ;  /* 0x0000000202187825 */ /* 0x001fc600078e022c */
[----:B------:R-:W-:Y:S02]  /*3550*/  FMNMX R129, R118, R129, !PT ;  /* 0x0000008176817209 */ /* 0x000fe40007800000 */
[----:B------:R0:W2:Y:S02]  /*3560*/  LDG.E.U16 R180, [R24.64] ;  /* 0x0000000618b47981 */ /* 0x0000a4000c1e1500 */
[----:B------:R-:W-:Y:S01]  /*3570*/  FMNMX R129, R119, R129, !PT ;  /* 0x0000008177817209 */ /* 0x000fe20007800000 */
[----:B0-----:R-:W-:-:S05]  /*3580*/  IMAD.WIDE R24, R2, 0x2, R46 ;  /* 0x0000000202187825 */ /* 0x001fca00078e022e */
[----:B------:R0:W2:Y:S01]  /*3590*/  LDG.E.U16 R182, [R24.64] ;  /* 0x0000000618b67981 */ /* 0x0000a2000c1e1500 */
[----:B------:R-:W-:Y:S01]  /*35a0*/  FMNMX R129, R121, R129, !PT ;  /* 0x0000008179817209 */ /* 0x000fe20007800000 */
[----:B0-----:R-:W-:-:S03]  /*35b0*/  IMAD.WIDE R24, R2, 0x2, R48 ;  /* 0x0000000202187825 */ /* 0x001fc600078e0230 */
[----:B------:R-:W-:Y:S02]  /*35c0*/  FMNMX R129, R131, R129, !PT ;  /* 0x0000008183817209 */ /* 0x000fe40007800000 */
[----:B------:R0:W5:Y:S01]  /*35d0*/  LDG.E.U16 R183, [R24.64] ;  /* 0x0000000618b77981 */ /* 0x000162000c1e1500 */
[----:B------:R-:W-:Y:S01]  /*35e0*/  IMAD.WIDE R108, R2, 0x2, R192 ;  /* 0x00000002026c7825 */ /* 0x000fe200078e02c0 */
[----:B------:R-:W-:-:S03]  /*35f0*/  FMNMX R129, R141, R129, !PT ;  /* 0x000000818d817209 */ /* 0x000fc60007800000 */
[C---:B0-----:R-:W-:Y:S02]  /*3600*/  IMAD.WIDE R24, R2.reuse, 0x2, R58 ;  /* 0x0000000202187825 */ /* 0x041fe400078e023a */
[----:B------:R0:W5:Y:S04]  /*3610*/  LDG.E.U16 R108, [R108.64] ;  /* 0x000000066c6c7981 */ /* 0x000168000c1e1500 */
[----:B------:R1:W5:Y:S01]  /*3620*/  LDG.E.U16 R211, [R24.64] ;  /* 0x0000000618d37981 */ /* 0x000362000c1e1500 */
[----:B------:R-:W-:Y:S01]  /*3630*/  IMAD.WIDE R132, R2, 0x2, R56 ;  /* 0x0000000202847825 */ /* 0x000fe200078e0238 */
[----:B------:R-:W-:-:S04]  /*3640*/  FMNMX R129, R165, R129, !PT ;  /* 0x00000081a5817209 */ /* 0x000fc80007800000 */
[----:B0-----:R0:W5:Y:S01]  /*3650*/  LDG.E.U16 R109, [R132.64] ;  /* 0x00000006846d7981 */ /* 0x001162000c1e1500 */
[----:B-1----:R-:W-:Y:S01]  /*3660*/  IMAD.WIDE R24, R2, 0x2, R60 ;  /* 0x0000000202187825 */ /* 0x002fe200078e023c */
[----:B------:R-:W-:-:S04]  /*3670*/  FMNMX R129, R168, R129, !PT ;  /* 0x00000081a8817209 */ /* 0x000fc80007800000 */
[----:B------:R1:W5:Y:S01]  /*3680*/  LDG.E.U16 R215, [R24.64] ;  /* 0x0000000618d77981 */ /* 0x000362000c1e1500 */
[----:B------:R-:W-:Y:S01]  /*3690*/  FMNMX R129, R4, R129, !PT ;  /* 0x0000008104817209 */ /* 0x000fe20007800000 */
[----:B-1----:R-:W-:-:S05]  /*36a0*/  IMAD.WIDE R24, R2, 0x2, R64 ;  /* 0x0000000202187825 */ /* 0x002fca00078e0240 */
[----:B------:R1:W5:Y:S01]  /*36b0*/  LDG.E.U16 R214, [R24.64] ;  /* 0x0000000618d67981 */ /* 0x000362000c1e1500 */
[----:B------:R-:W-:Y:S01]  /*36c0*/  FMNMX R129, R124, R129, !PT ;  /* 0x000000817c817209 */ /* 0x000fe20007800000 */
[----:B0-----:R-:W-:-:S04]  /*36d0*/  IMAD.WIDE R132, R2, 0x2, R70 ;  /* 0x0000000202847825 */ /* 0x001fc800078e0246 */
[----:B-1----:R-:W-:Y:S01]  /*36e0*/  IMAD.WIDE R24, R2, 0x2, R66 ;  /* 0x0000000202187825 */ /* 0x002fe200078e0242 */
[----:B------:R-:W-:Y:S01]  /*36f0*/  FMNMX R129, R3, R129, !PT ;  /* 0x0000008103817209 */ /* 0x000fe20007800000 */
[----:B------:R0:W5:Y:S04]  /*3700*/  LDG.E.U16 R217, [R132.64] ;  /* 0x0000000684d97981 */ /* 0x000168000c1e1500 */
[----:B------:R1:W5:Y:S01]  /*3710*/  LDG.E.U16 R216, [R24.64] ;  /* 0x0000000618d87981 */ /* 0x000362000c1e1500 */
[----:B------:R-:W-:Y:S01]  /*3720*/  FMNMX R129, R175, R129, !PT ;  /* 0x00000081af817209 */ /* 0x000fe20007800000 */
[----:B------:R-:W-:Y:S02]  /*3730*/  FMUL R130, R178, c[0x0][0x188] ;  /* 0x00006200b2827a20 */ /* 0x000fe40000400000 */
[----:B-1----:R-:W-:Y:S01]  /*3740*/  IMAD.WIDE R24, R2, 0x2, R72 ;  /* 0x0000000202187825 */ /* 0x002fe200078e0248 */
[----:B------:R-:W-:-:S04]  /*3750*/  FMNMX R129, R173, R129, !PT ;  /* 0x00000081ad817209 */ /* 0x000fc80007800000 */
[----:B------:R1:W5:Y:S01]  /*3760*/  LDG.E.U16 R178, [R24.64] ;  /* 0x0000000618b27981 */ /* 0x000362000c1e1500 */
[----:B------:R-:W-:Y:S01]  /*3770*/  FMNMX R129, R169, R129, !PT ;  /* 0x00000081a9817209 */ /* 0x000fe20007800000 */
[----:B0-----:R-:W-:Y:S02]  /*3780*/  FMUL R132, R159, c[0x0][0x188] ;  /* 0x000062009f847a20 */ /* 0x001fe40000400000 */
[----:B------:R-:W-:Y:S01]  /*3790*/  FMUL R140, R158, c[0x0][0x188] ;  /* 0x000062009e8c7a20 */ /* 0x000fe20000400000 */
[----:B------:R-:W-:Y:S01]  /*37a0*/  FMNMX R129, R30, R129, !PT ;  /* 0x000000811e817209 */ /* 0x000fe20007800000 */
[----:B------:R-:W-:Y:S02]  /*37b0*/  FMUL R115, R115, c[0x0][0x188] ;  /* 0x0000620073737a20 */ /* 0x000fe40000400000 */
[----:B------:R-:W-:Y:S01]  /*37c0*/  FMUL R114, R114, c[0x0][0x188] ;  /* 0x0000620072727a20 */ /* 0x000fe20000400000 */
[----:B------:R-:W-:Y:S01]  /*37d0*/  FMNMX R129, R7, R129, !PT ;  /* 0x0000008107817209 */ /* 0x000fe20007800000 */
[----:B------:R-:W-:Y:S01]  /*37e0*/  FMUL R27, R27, c[0x0][0x188] ;  /* 0x000062001b1b7a20 */ /* 0x000fe20000400000 */
[----:B-1----:R-:W-:Y:S01]  /*37f0*/  SHF.R.U32.HI R24, RZ, 0xd, R13 ;  /* 0x0000000dff187819 */ /* 0x002fe2000001160d */
[----:B------:R-:W-:Y:S01]  /*3800*/  FMUL R26, R26, c[0x0][0x188] ;  /* 0x000062001a1a7a20 */ /* 0x000fe20000400000 */
[----:B------:R-:W-:Y:S01]  /*3810*/  FMNMX R129, R6, R129, !PT ;  /* 0x0000008106817209 */ /* 0x000fe20007800000 */
[----:B------:R-:W-:Y:S03]  /*3820*/  BAR.SYNC.DEFER_BLOCKING 0x0 ;  /* 0x0000000000007b1d */ /* 0x000fe60000010000 */
[----:B------:R-:W-:-:S04]  /*3830*/  FMNMX R129, R163, R129, !PT ;  /* 0x00000081a3817209 */ /* 0x000fc80007800000 */
[----:B------:R-:W-:-:S04]  /*3840*/  FMNMX R129, R112, R129, !PT ;  /* 0x0000008170817209 */ /* 0x000fc80007800000 */
[----:B------:R-:W-:-:S04]  /*3850*/  FMNMX R129, R166, R129, !PT ;  /* 0x00000081a6817209 */ /* 0x000fc80007800000 */
[----:B------:R-:W-:-:S04]  /*3860*/  FMNMX R129, R113, R129, !PT ;  /* 0x0000008171817209 */ /* 0x000fc80007800000 */
[----:B------:R-:W-:-:S04]  /*3870*/  FMNMX R129, R104, R129, !PT ;  /* 0x0000008168817209 */ /* 0x000fc80007800000 */
[----:B------:R-:W-:-:S04]  /*3880*/  FMNMX R129, R170, R129, !PT ;  /* 0x00000081aa817209 */ /* 0x000fc80007800000 */
[----:B------:R-:W-:-:S04]  /*3890*/  FMNMX R129, R105, R129, !PT ;  /* 0x0000008169817209 */ /* 0x000fc80007800000 */
[----:B------:R-:W-:-:S04]  /*38a0*/  FMNMX R129, R84, R129, !PT ;  /* 0x0000008154817209 */ /* 0x000fc80007800000 */
[----:B------:R-:W-:-:S05]  /*38b0*/  FMNMX R129, R85, R129, !PT ;  /* 0x0000008155817209 */ /* 0x000fca0007800000 */
[----:B------:R-:W0:Y:S01]  /*38c0*/  SHFL.BFLY PT, R133, R129, 0x2, 0x1f ;  /* 0x0c401f0081857f89 */ /* 0x000e2200000e0000 */
[----:B------:R-:W-:Y:S02]  /*38d0*/  FSEL R132, R132, -INF , P4 ;  /* 0xff80000084847808 */ /* 0x000fe40002000000 */
[----:B------:R-:W-:Y:S02]  /*38e0*/  LOP3.LUT P4, RZ, R24, 0x1, RZ, 0xc0, !PT ;  /* 0x0000000118ff7812 */ /* 0x000fe4000788c0ff */
[--C-:B------:R-:W-:Y:S02]  /*38f0*/  SHF.R.U32.HI R24, RZ, 0xc, R13.reuse ;  /* 0x0000000cff187819 */ /* 0x100fe4000001160d */
[----:B------:R-:W-:Y:S02]  /*3900*/  FSEL R140, R140, -INF , P5 ;  /* 0xff8000008c8c7808 */ /* 0x000fe40002800000 */
[----:B------:R-:W-:Y:S02]  /*3910*/  LOP3.LUT P5, RZ, R24, 0x1, RZ, 0xc0, !PT ;  /* 0x0000000118ff7812 */ /* 0x000fe400078ac0ff */
[----:B------:R-:W-:-:S02]  /*3920*/  SHF.R.U32.HI R24, RZ, 0x9, R13 ;  /* 0x00000009ff187819 */ /* 0x000fc4000001160d */
[----:B------:R-:W-:Y:S02]  /*3930*/  FSEL R144, R115, -INF , P3 ;  /* 0xff80000073907808 */ /* 0x000fe40001800000 */
[----:B------:R-:W-:Y:S02]  /*3940*/  LOP3.LUT P3, RZ, R24, 0x1, RZ, 0xc0, !PT ;  /* 0x0000000118ff7812 */ /* 0x000fe4000786c0ff */
[----:B0-----:R-:W-:-:S05]  /*3950*/  FMNMX R133, R129, R133, !PT ;  /* 0x0000008581857209 */ /* 0x001fca0007800000 */
[----:B------:R-:W0:Y:S01]  /*3960*/  SHFL.BFLY PT, R24, R133, 0x1, 0x1f ;  /* 0x0c201f0085187f89 */ /* 0x000e2200000e0000 */
[--C-:B------:R-:W-:Y:S02]  /*3970*/  SHF.R.U32.HI R25, RZ, 0x8, R13.reuse ;  /* 0x00000008ff197819 */ /* 0x100fe4000001160d */
[----:B------:R-:W-:Y:S02]  /*3980*/  FSEL R146, R114, -INF , P6 ;  /* 0xff80000072927808 */ /* 0x000fe40003000000 */
[----:B------:R-:W-:Y:S02]  /*3990*/  LOP3.LUT P6, RZ, R25, 0x1, RZ, 0xc0, !PT ;  /* 0x0000000119ff7812 */ /* 0x000fe400078cc0ff */
[----:B------:R-:W-:Y:S01]  /*39a0*/  SHF.R.U32.HI R25, RZ, 0x5, R13 ;  /* 0x00000005ff197819 */ /* 0x000fe2000001160d */
[----:B------:R-:W-:Y:S01]  /*39b0*/  FMUL R129, R134, c[0x0][0x188] ;  /* 0x0000620086817a20 */ /* 0x000fe20000400000 */
[----:B------:R-:W-:Y:S02]  /*39c0*/  FSEL R149, R27, -INF , P2 ;  /* 0xff8000001b957808 */ /* 0x000fe40001000000 */
[----:B------:R-:W-:-:S02]  /*39d0*/  LOP3.LUT P2, RZ, R25, 0x1, RZ, 0xc0, !PT ;  /* 0x0000000119ff7812 */ /* 0x000fc4000784c0ff */
[--C-:B------:R-:W-:Y:S02]  /*39e0*/  SHF.R.U32.HI R25, RZ, 0x4, R13.reuse ;  /* 0x00000004ff197819 */ /* 0x100fe4000001160d */
[----:B------:R-:W-:Y:S02]  /*39f0*/  SHF.R.U32.HI R13, RZ, 0x1, R13 ;  /* 0x00000001ff0d7819 */ /* 0x000fe4000001160d */
[----:B------:R-:W-:Y:S02]  /*3a00*/  FSEL R129, R129, -INF , !P4 ;  /* 0xff80000081817808 */ /* 0x000fe40006000000 */
[----:B------:R-:W-:Y:S02]  /*3a10*/  LOP3.LUT P4, RZ, R13, 0x1, RZ, 0xc0, !PT ;  /* 0x000000010dff7812 */ /* 0x000fe4000788c0ff */
[----:B0-----:R-:W-:-:S04]  /*3a20*/  FMNMX R24, R133, R24, !PT ;  /* 0x0000001885187209 */ /* 0x001fc80007800000 */
[----:B------:R-:W-:-:S05]  /*3a30*/  FMNMX R13, R24, R14, !PT ;  /* 0x0000000e180d7209 */ /* 0x000fca0007800000 */
[----:B------:R-:W-:-:S04]  /*3a40*/  FADD R5, R5, -R13 ;  /* 0x8000000d05057221 */ /* 0x000fc80000000000 */
[----:B------:R-:W-:-:S04]  /*3a50*/  FMUL R5, R5, 1.4426950216293334961 ;  /* 0x3fb8aa3b05057820 */ /* 0x000fc80000400000 */
[----:B------:R0:W-:Y:S02]  /*3a60*/  MUFU.EX2 R161, R5 ;  /* 0x0000000500a17308 */ /* 0x0001e40000000800 */
[----:B0-----:R-:W-:-:S04]  /*3a70*/  FMNMX R5, R22, R164, !PT ;  /* 0x000000a416057209 */ /* 0x001fc80007800000 */
        /* <DEDUP_REMOVED lines=11> */
[----:B------:R-:W-:Y:S02]  /*3b30*/  FMNMX R5, R137, R5, !PT ;  /* 0x0000000589057209 */ /* 0x000fe40007800000 */
[----:B------:R-:W-:Y:S02]  /*3b40*/  FSEL R130, R130, -INF , P1 ;  /* 0xff80000082827808 */ /* 0x000fe40000800000 */
[----:B------:R-:W-:Y:S02]  /*3b50*/  ISETP.GE.AND P1, PT, R252, R31, PT ;  /* 0x0000001ffc00720c */ /* 0x000fe40003f26270 */
[----:B------:R-:W-:Y:S02]  /*3b60*/  FMNMX R5, R128, R5, !PT ;  /* 0x0000000580057209 */ /* 0x000fe40007800000 */
[----:B------:R-:W-:Y:S02]  /*3b70*/  FSEL R155, R26, -INF , P1 ;  /* 0xff8000001a9b7808 */ /* 0x000fe40000800000 */
[----:B------:R-:W-:-:S04]  /*3b80*/  FMNMX R5, R136, R5, !PT ;  /* 0x0000000588057209 */ /* 0x000fc80007800000 */
[----:B------:R-:W-:-:S04]  /*3b90*/  FMNMX R5, R155, R5, !PT ;  /* 0x000000059b057209 */ /* 0x000fc80007800000 */
[----:B------:R-:W-:Y:S01]  /*3ba0*/  FMNMX R5, R149, R5, !PT ;  /* 0x0000000595057209 */ /* 0x000fe20007800000 */
[----:B------:R-:W-:-:S03]  /*3bb0*/  FADD R131, R131, -R13 ;  /* 0x8000000d83837221 */ /* 0x000fc60000000000 */
[----:B------:R-:W-:Y:S02]  /*3bc0*/  FMNMX R5, R146, R5, !PT ;  /* 0x0000000592057209 */ /* 0x000fe40007800000 */
[----:B------:R-:W-:Y:S02]  /*3bd0*/  LOP3.LUT R115, R17, 0x10, RZ, 0x3c, !PT ;  /* 0x0000001011737812 */ /* 0x000fe400078e3cff */
[----:B------:R-:W-:Y:S01]  /*3be0*/  FMNMX R5, R144, R5, !PT ;  /* 0x0000000590057209 */ /* 0x000fe20007800000 */
[----:B------:R-:W-:Y:S01]  /*3bf0*/  FMUL R131, R131, 1.4426950216293334961 ;  /* 0x3fb8aa3b83837820 */ /* 0x000fe20000400000 */
[----:B--2---:R-:W-:Y:S02]  /*3c00*/  STS.U16 [R17], R125 ;  /* 0x0000007d11007388 */ /* 0x004fe40000000400 */
[----:B------:R-:W-:Y:S02]  /*3c10*/  FMNMX R5, R140, R5, !PT ;  /* 0x000000058c057209 */ /* 0x000fe40007800000 */
[----:B------:R-:W-:Y:S01]  /*3c20*/  STS.U16 [R17+0x800], R147 ;  /* 0x0008009311007388 */ /* 0x000fe20000000400 */
[----:B------:R-:W-:-:S03]  /*3c30*/  FADD R121, R121, -R13 ;  /* 0x8000000d79797221 */ /* 0x000fc60000000000 */
[----:B---3--:R-:W-:Y:S04]  /*3c40*/  STS.U16 [R17+0x1000], R150 ;  /* 0x0010009611007388 */ /* 0x008fe80000000400 */
[----:B----4-:R-:W-:Y:S04]  /*3c50*/  STS.U16 [R17+0x1800], R126 ;  /* 0x0018007e11007388 */ /* 0x010fe80000000400 */
[----:B------:R0:W-:Y:S01]  /*3c60*/  STS.U16 [R115+0x100], R145 ;  /* 0x0001009173007388 */ /* 0x0001e20000000400 */
[----:B------:R-:W-:Y:S01]  /*3c70*/  FMUL R121, R121, 1.4426950216293334961 ;  /* 0x3fb8aa3b79797820 */ /* 0x000fe20000400000 */
[----:B0-----:R0:W-:Y:S02]  /*3c80*/  MUFU.EX2 R145, R131 ;  /* 0x0000008300917308 */ /* 0x0011e40000000800 */
[----:B0-----:R-:W-:Y:S01]  /*3c90*/  FADD R131, R4, -R13 ;  /* 0x8000000d04837221 */ /* 0x001fe20000000000 */
[----:B------:R-:W-:-:S05]  /*3ca0*/  FMNMX R4, R132, R5, !PT ;  /* 0x0000000584047209 */ /* 0x000fca0007800000 */
[----:B------:R0:W-:Y:S01]  /*3cb0*/  MUFU.EX2 R147, R121 ;  /* 0x0000007900937308 */ /* 0x0001e20000000800 */
[----:B------:R-:W-:Y:S01]  /*3cc0*/  FMNMX R4, R130, R4, !PT ;  /* 0x0000000482047209 */ /* 0x000fe20007800000 */
[----:B------:R-:W-:-:S03]  /*3cd0*/  FMUL R31, R102, c[0x0][0x188] ;  /* 0x00006200661f7a20 */ /* 0x000fc60000400000 */
[----:B------:R-:W-:Y:S01]  /*3ce0*/  FMNMX R4, R127, R4, !PT ;  /* 0x000000047f047209 */ /* 0x000fe20007800000 */
[----:B0-----:R-:W-:-:S03]  /*3cf0*/  FMUL R121, R135, c[0x0][0x188] ;  /* 0x0000620087797a20 */ /* 0x001fc60000400000 */
[----:B------:R-:W-:Y:S01]  /*3d00*/  FMNMX R4, R129, R4, !PT ;  /* 0x0000000481047209 */ /* 0x000fe20007800000 */
[--C-:B------:R-:W-:Y:S01]  /*3d10*/  FADD R157, R23, -R13.reuse ;  /* 0x8000000d179d7221 */ /* 0x100fe20000000000 */
[----:B------:R-:W-:Y:S01]  /*3d20*/  FSEL R121, R121, -INF , !P5 ;  /* 0xff80000079797808 */ /* 0x000fe20006800000 */
[----:B------:R-:W-:Y:S01]  /*3d30*/  FMUL R23, R103, c[0x0][0x188] ;  /* 0x0000620067177a20 */ /* 0x000fe20000400000 */
[----:B------:R-:W-:Y:S02]  /*3d40*/  FSEL R31, R31, -INF , !P3 ;  /* 0xff8000001f1f7808 */ /* 0x000fe40005800000 */
[----:B------:R-:W-:Y:S01]  /*3d50*/  FMNMX R4, R121, R4, !PT ;  /* 0x0000000479047209 */ /* 0x000fe20007800000 */
[----:B------:R-:W-:Y:S01]  /*3d60*/  FMUL R106, R106, c[0x0][0x188] ;  /* 0x000062006a6a7a20 */ /* 0x000fe20000400000 */
[----:B------:R-:W-:Y:S01]  /*3d70*/  FSEL R23, R23, -INF , !P6 ;  /* 0xff80000017177808 */ /* 0x000fe20007000000 */
[--C-:B------:R-:W-:Y:S01]  /*3d80*/  FADD R3, R3, -R13.reuse ;  /* 0x8000000d03037221 */ /* 0x100fe20000000000 */
[----:B------:R-:W-:Y:S01]  /*3d90*/  FMNMX R4, R31, R4, !PT ;  /* 0x000000041f047209 */ /* 0x000fe20007800000 */
[----:B------:R-:W-:Y:S01]  /*3da0*/  FADD R29, R29, -R13 ;  /* 0x8000000d1d1d7221 */ /* 0x000fe20000000000 */
[----:B------:R-:W-:Y:S01]  /*3db0*/  LOP3.LUT P1, RZ, R25, 0x1, RZ, 0xc0, !PT ;  /* 0x0000000119ff7812 */ /* 0x000fe2000782c0ff */
[----:B------:R-:W-:Y:S01]  /*3dc0*/  FMUL R26, R107, c[0x0][0x188] ;  /* 0x000062006b1a7a20 */ /* 0x000fe20000400000 */
[----:B------:R-:W-:Y:S01]  /*3dd0*/  FMNMX R4, R23, R4, !PT ;  /* 0x0000000417047209 */ /* 0x000fe20007800000 */
[----:B------:R-:W-:Y:S01]  /*3de0*/  FMUL R126, R3, 1.4426950216293334961 ;  /* 0x3fb8aa3b037e7820 */ /* 0x000fe20000400000 */
[----:B------:R-:W-:Y:S01]  /*3df0*/  FSEL R3, R106, -INF , !P2 ;  /* 0xff8000006a037808 */ /* 0x000fe20005000000 */
[----:B------:R-:W-:Y:S01]  /*3e00*/  FMUL R29, R29, 1.4426950216293334961 ;  /* 0x3fb8aa3b1d1d7820 */ /* 0x000fe20000400000 */
[----:B------:R-:W-:Y:S01]  /*3e10*/  FSEL R26, R26, -INF , !P1 ;  /* 0xff8000001a1a7808 */ /* 0x000fe20004800000 */
[----:B------:R-:W-:Y:S01]  /*3e20*/  FMUL R27, R110, c[0x0][0x188] ;  /* 0x000062006e1b7a20 */ /* 0x000fe20000400000 */
[----:B------:R-:W-:Y:S01]  /*3e30*/  FMNMX R4, R3, R4, !PT ;  /* 0x0000000403047209 */ /* 0x000fe20007800000 */
[----:B------:R0:W-:Y:S03]  /*3e40*/  MUFU.EX2 R156, R29 ;  /* 0x0000001d009c7308 */ /* 0x0001e60000000800 */
[----:B------:R-:W-:-:S02]  /*3e50*/  FSEL R27, R27, -INF , !P4 ;  /* 0xff8000001b1b7808 */ /* 0x000fc40006000000 */
[----:B------:R-:W-:Y:S01]  /*3e60*/  FMNMX R4, R26, R4, !PT ;  /* 0x000000041a047209 */ /* 0x000fe20007800000 */
[----:B0-----:R-:W-:-:S03]  /*3e70*/  FMUL R29, R111, c[0x0][0x188] ;  /* 0x000062006f1d7a20 */ /* 0x001fc60000400000 */
[----:B------:R-:W-:Y:S01]  /*3e80*/  FMNMX R4, R27, R4, !PT ;  /* 0x000000041b047209 */ /* 0x000fe20007800000 */
[----:B------:R-:W-:Y:S01]  /*3e90*/  FADD R8, R8, -R13 ;  /* 0x8000000d08087221 */ /* 0x000fe20000000000 */
[----:B------:R-:W-:-:S03]  /*3ea0*/  FSEL R29, R29, -INF , P0 ;  /* 0xff8000001d1d7808 */ /* 0x000fc60000000000 */
[----:B------:R-:W-:Y:S01]  /*3eb0*/  FMUL R8, R8, 1.4426950216293334961 ;  /* 0x3fb8aa3b08087820 */ /* 0x000fe20000400000 */
[----:B------:R-:W-:-:S03]  /*3ec0*/  FMNMX R4, R29, R4, !PT ;  /* 0x000000041d047209 */ /* 0x000fc60007800000 */
[----:B------:R0:W-:Y:S02]  /*3ed0*/  MUFU.EX2 R162, R8 ;  /* 0x0000000800a27308 */ /* 0x0001e40000000800 */
[----:B0-----:R-:W0:Y:S01]  /*3ee0*/  SHFL.BFLY PT, R8, R4, 0x2, 0x1f ;  /* 0x0c401f0004087f89 */ /* 0x001e2200000e0000 */
[--C-:B------:R-:W-:Y:S01]  /*3ef0*/  FADD R6, R6, -R13.reuse ;  /* 0x8000000d06067221 */ /* 0x100fe20000000000 */
[----:B------:R-:W-:Y:S02]  /*3f00*/  LOP3.LUT R114, R17, 0x20, RZ, 0x3c, !PT ;  /* 0x0000002011727812 */ /* 0x000fe400078e3cff */
[----:B-----5:R-:W-:Y:S01]  /*3f10*/  STS.U16 [R115+0x900], R151 ;  /* 0x0009009773007388 */ /* 0x020fe20000000400 */
[----:B------:R-:W-:Y:S02]  /*3f20*/  FADD R9, R9, -R13 ;  /* 0x8000000d09097221 */ /* 0x000fe40000000000 */
[----:B------:R-:W-:Y:S01]  /*3f30*/  FMUL R6, R6, 1.4426950216293334961 ;  /* 0x3fb8aa3b06067820 */ /* 0x000fe20000400000 */
[----:B------:R-:W-:Y:S04]  /*3f40*/  STS.U16 [R115+0x1100], R181 ;  /* 0x001100b573007388 */ /* 0x000fe80000000400 */
[----:B------:R1:W-:Y:S01]  /*3f50*/  STS.U16 [R115+0x1900], R210 ;  /* 0x001900d273007388 */ /* 0x0003e20000000400 */
[----:B------:R-:W-:Y:S01]  /*3f60*/  FMUL R9, R9, 1.4426950216293334961 ;  /* 0x3fb8aa3b09097820 */ /* 0x000fe20000400000 */
[----:B------:R0:W-:Y:S02]  /*3f70*/  MUFU.EX2 R24, R6 ;  /* 0x0000000600187308 */ /* 0x0001e40000000800 */
[----:B------:R-:W-:Y:S01]  /*3f80*/  STS.U16 [R114+0x200], R174 ;  /* 0x000200ae72007388 */ /* 0x000fe20000000400 */
[----:B------:R-:W-:-:S03]  /*3f90*/  LOP3.LUT R102, R17, 0x40, RZ, 0x3c, !PT ;  /* 0x0000004011667812 */ /* 0x000fc600078e3cff */
[----:B------:R-:W-:Y:S01]  /*3fa0*/  STS.U16 [R114+0xa00], R172 ;  /* 0x000a00ac72007388 */ /* 0x000fe20000000400 */
[----:B-1----:R-:W-:-:S03]  /*3fb0*/  LOP3.LUT R115, R17, 0x30, RZ, 0x3c, !PT ;  /* 0x0000003011737812 */ /* 0x002fc600078e3cff */
[----:B------:R-:W-:Y:S01]  /*3fc0*/  STS.U16 [R114+0x1200], R176 ;  /* 0x001200b072007388 */ /* 0x000fe20000000400 */
[----:B0-----:R-:W-:-:S03]  /*3fd0*/  FMNMX R6, R4, R8, !PT ;  /* 0x0000000804067209 */ /* 0x001fc60007800000 */
[----:B------:R-:W-:Y:S01]  /*3fe0*/  STS.U16 [R114+0x1a00], R211 ;  /* 0x001a00d372007388 */ /* 0x000fe20000000400 */
[----:B------:R0:W-:Y:S03]  /*3ff0*/  MUFU.EX2 R160, R9 ;  /* 0x0000000900a07308 */ /* 0x0001e60000000800 */
[----:B------:R-:W-:Y:S01]  /*4000*/  STS.U16 [R115+0x300], R171 ;  /* 0x000300ab73007388 */ /* 0x000fe20000000400 */
[----:B------:R-:W-:-:S03]  /*4010*/  LOP3.LUT R103, R17, 0x50, RZ, 0x3c, !PT ;  /* 0x0000005011677812 */ /* 0x000fc600078e3cff */
[----:B------:R-:W-:Y:S04]  /*4020*/  STS.U16 [R115+0xb00], R109 ;  /* 0x000b006d73007388 */ /* 0x000fe80000000400 */
[----:B------:R-:W-:Y:S04]  /*4030*/  STS.U16 [R115+0x1300], R177 ;  /* 0x001300b173007388 */ /* 0x000fe80000000400 */
[----:B------:R-:W-:Y:S04]  /*4040*/  STS.U16 [R115+0x1b00], R215 ;  /* 0x001b00d773007388 */ /* 0x000fe80000000400 */
[----:B0-----:R-:W0:Y:S04]  /*4050*/  SHFL.BFLY PT, R9, R6, 0x1, 0x1f ;  /* 0x0c201f0006097f89 */ /* 0x001e2800000e0000 */
[----:B------:R-:W-:Y:S01]  /*4060*/  STS.U16 [R102+0x400], R108 ;  /* 0x0004006c66007388 */ /* 0x000fe20000000400 */
[----:B------:R-:W-:-:S03]  /*4070*/  LOP3.LUT R106, R17, 0x60, RZ, 0x3c, !PT ;  /* 0x00000060116a7812 */ /* 0x000fc600078e3cff */
[----:B------:R-:W-:Y:S04]  /*4080*/  STS.U16 [R102+0xc00], R167 ;  /* 0x000c00a766007388 */ /* 0x000fe80000000400 */
[----:B------:R-:W-:Y:S04]  /*4090*/  STS.U16 [R102+0x1400], R179 ;  /* 0x001400b366007388 */ /* 0x000fe80000000400 */
[----:B------:R-:W-:Y:S04]  /*40a0*/  STS.U16 [R102+0x1c00], R214 ;  /* 0x001c00d666007388 */ /* 0x000fe80000000400 */
[----:B------:R-:W-:Y:S04]  /*40b0*/  STS.U16 [R103+0x500], R100 ;  /* 0x0005006467007388 */ /* 0x000fe80000000400 */
[----:B------:R-:W-:Y:S04]  /*40c0*/  STS.U16 [R103+0xd00], R101 ;  /* 0x000d006567007388 */ /* 0x000fe80000000400 */
[----:B------:R-:W-:Y:S04]  /*40d0*/  STS.U16 [R103+0x1500], R180 ;  /* 0x001500b467007388 */ /* 0x000fe80000000400 */
[----:B------:R1:W-:Y:S04]  /*40e0*/  STS.U16 [R103+0x1d00], R216 ;  /* 0x001d00d867007388 */ /* 0x0003e80000000400 */
[----:B------:R-:W-:Y:S04]  /*40f0*/  STS.U16 [R106+0x600], R83 ;  /* 0x000600536a007388 */ /* 0x000fe80000000400 */
[----:B------:R-:W-:Y:S01]  /*4100*/  STS.U16 [R106+0xe00], R86 ;  /* 0x000e00566a007388 */ /* 0x000fe20000000400 */
[----:B-1----:R-:W-:-:S03]  /*4110*/  LOP3.LUT R103, R17, 0x70, RZ, 0x3c, !PT ;  /* 0x0000007011677812 */ /* 0x002fc600078e3cff */
[----:B------:R-:W-:Y:S01]  /*4120*/  STS.U16 [R106+0x1600], R182 ;  /* 0x001600b66a007388 */ /* 0x000fe20000000400 */
[----:B------:R-:W-:-:S03]  /*4130*/  FADD R16, R16, -R13 ;  /* 0x8000000d10107221 */ /* 0x000fc60000000000 */
[----:B------:R1:W-:Y:S04]  /*4140*/  STS.U16 [R106+0x1e00], R217 ;  /* 0x001e00d96a007388 */ /* 0x0003e80000000400 */
[----:B------:R-:W-:Y:S04]  /*4150*/  STS.U16 [R103+0x700], R82 ;  /* 0x0007005267007388 */ /* 0x000fe80000000400 */
[----:B------:R-:W-:Y:S04]  /*4160*/  STS.U16 [R103+0xf00], R87 ;  /* 0x000f005767007388 */ /* 0x000fe80000000400 */
[----:B------:R-:W-:Y:S01]  /*4170*/  STS.U16 [R103+0x1700], R183 ;  /* 0x001700b767007388 */ /* 0x000fe20000000400 */
[----:B------:R-:W-:-:S03]  /*4180*/  FMUL R16, R16, 1.4426950216293334961 ;  /* 0x3fb8aa3b10107820 */ /* 0x000fc60000400000 */
[----:B------:R-:W-:Y:S01]  /*4190*/  STS.U16 [R103+0x1f00], R178 ;  /* 0x001f00b267007388 */ /* 0x000fe20000000400 */
[----:B------:R0:W-:Y:S02]  /*41a0*/  MUFU.EX2 R159, R16 ;  /* 0x00000010009f7308 */ /* 0x0001e40000000800 */
[----:B0-----:R-:W-:Y:S01]  /*41b0*/  FMNMX R16, R6, R9, !PT ;  /* 0x0000000906107209 */ /* 0x001fe20007800000 */
[----:B------:R-:W-:-:S03]  /*41c0*/  FADD R6, -R13, R14 ;  /* 0x0000000e0d067221 */ /* 0x000fc60000000100 */
[----:B------:R-:W-:Y:S01]  /*41d0*/  FMNMX R16, R16, R20, !PT ;  /* 0x0000001410107209 */ /* 0x000fe20007800000 */
[----:B------:R-:W-:Y:S02]  /*41e0*/  FMUL R6, R6, 1.4426950216293334961 ;  /* 0x3fb8aa3b06067820 */ /* 0x000fe40000400000 */
[----:B------:R-:W-:Y:S02]  /*41f0*/  FADD R165, R165, -R13 ;  /* 0x8000000da5a57221 */ /* 0x000fe40000000000 */
[--C-:B------:R-:W-:Y:S02]  /*4200*/  FADD R102, R22, -R16.reuse ;  /* 0x8000001016667221 */ /* 0x100fe40000000000 */
[----:B------:R0:W2:Y:S01]  /*4210*/  MUFU.EX2 R22, R6 ;  /* 0x0000000600167308 */ /* 0x0000a20000000800 */
[--C-:B------:R-:W-:Y:S02]  /*4220*/  FADD R164, R164, -R16.reuse ;  /* 0x80000010a4a47221 */ /* 0x100fe40000000000 */
[----:B------:R-:W-:-:S02]  /*4230*/  FADD R81, R81, -R16 ;  /* 0x8000001051517221 */ /* 0x000fc40000000000 */
[----:B------:R-:W-:Y:S02]  /*4240*/  FMUL R134, R165, 1.4426950216293334961 ;  /* 0x3fb8aa3ba5867820 */ /* 0x000fe40000400000 */
[----:B0-----:R-:W-:Y:S02]  /*4250*/  FADD R6, -R16, R20 ;  /* 0x0000001410067221 */ /* 0x001fe40000000100 */
[----:B------:R-:W-:Y:S02]  /*4260*/  FMUL R165, R164, 1.4426950216293334961 ;  /* 0x3fb8aa3ba4a57820 */ /* 0x000fe40000400000 */
[----:B------:R-:W-:Y:S02]  /*4270*/  FMUL R20, R6, 1.4426950216293334961 ;  /* 0x3fb8aa3b06147820 */ /* 0x000fe40000400000 */
[----:B------:R-:W-:Y:S01]  /*4280*/  FMUL R135, R102, 1.4426950216293334961 ;  /* 0x3fb8aa3b66877820 */ /* 0x000fe20000400000 */
[----:B------:R-:W-:Y:S01]  /*4290*/  BAR.SYNC.DEFER_BLOCKING 0x0 ;  /* 0x0000000000007b1d */ /* 0x000fe20000010000 */
[----:B------:R-:W-:-:S02]  /*42a0*/  FMUL R164, R81, 1.4426950216293334961 ;  /* 0x3fb8aa3b51a47820 */ /* 0x000fc40000400000 */
[----:B------:R-:W-:Y:S02]  /*42b0*/  FADD R6, R80, -R16 ;  /* 0x8000001050067221 */ /* 0x000fe40000000000 */
[----:B------:R-:W-:-:S04]  /*42c0*/  FADD R163, R163, -R13 ;  /* 0x8000000da3a37221 */ /* 0x000fc80000000000 */
[----:B------:R-:W-:Y:S02]  /*42d0*/  FMUL R5, R163, 1.4426950216293334961 ;  /* 0x3fb8aa3ba3057820 */ /* 0x000fe40000400000 */
[----:B------:R-:W-:Y:S01]  /*42e0*/  FMUL R163, R6, 1.4426950216293334961 ;  /* 0x3fb8aa3b06a37820 */ /* 0x000fe20000400000 */
[----:B------:R-:W0:Y:S04]  /*42f0*/  LDSM.16.M88.4 R100, [R19] ;  /* 0x000000001364783b */ /* 0x000e280000000200 */
[----:B------:R-:W3:Y:S01]  /*4300*/  LDSM.16.M88.4 R80, [R19+0x800] ;  /* 0x000800001350783b */ /* 0x000ee20000000200 */
[----:B------:R-:W-:Y:S01]  /*4310*/  MUFU.EX2 R135, R135 ;  /* 0x0000008700877308 */ /* 0x000fe20000000800 */
[--C-:B------:R-:W-:Y:S02]  /*4320*/  FADD R7, R7, -R13.reuse ;  /* 0x8000000d07077221 */ /* 0x100fe40000000000 */
[----:B------:R-:W-:-:S05]  /*4330*/  FADD R112, R112, -R13 ;  /* 0x8000000d70707221 */ /* 0x000fca0000000000 */
[----:B------:R-:W-:Y:S01]  /*4340*/  MUFU.EX2 R165, R165 ;  /* 0x000000a500a57308 */ /* 0x000fe20000000800 */
[----:B------:R-:W-:Y:S02]  /*4350*/  FMUL R7, R7, 1.4426950216293334961 ;  /* 0x3fb8aa3b07077820 */ /* 0x000fe40000400000 */
[----:B------:R-:W-:-:S05]  /*4360*/  FADD R113, R113, -R13 ;  /* 0x8000000d71717221 */ /* 0x000fca0000000000 */
[----:B------:R-:W-:Y:S01]  /*4370*/  MUFU.EX2 R164, R164 ;  /* 0x000000a400a47308 */ /* 0x000fe20000000800 */
[----:B------:R-:W-:-:S07]  /*4380*/  FADD R105, R105, -R13 ;  /* 0x8000000d69697221 */ /* 0x000fce0000000000 */
[----:B------:R-:W4:Y:S08]  /*4390*/  MUFU.EX2 R20, R20 ;  /* 0x0000001400147308 */ /* 0x000f300000000800 */
[----:B------:R-:W5:Y:S01]  /*43a0*/  MUFU.EX2 R163, R163 ;  /* 0x000000a300a37308 */ /* 0x000f620000000800 */
[--C-:B------:R-:W-:Y:S02]  /*43b0*/  FADD R6, R84, -R13.reuse ;  /* 0x8000000d54067221 */ /* 0x100fe40000000000 */
[----:B------:R-:W-:-:S02]  /*43c0*/  FADD R108, R85, -R13 ;  /* 0x8000000d556c7221 */ /* 0x000fc40000000000 */
[----:B------:R-:W3:Y:S01]  /*43d0*/  LDSM.16.M88.4 R84, [R19+0x1000] ;  /* 0x001000001354783b */ /* 0x000ee20000000200 */
[----:B------:R-:W-:Y:S02]  /*43e0*/  FMUL R4, R113, 1.4426950216293334961 ;  /* 0x3fb8aa3b71047820 */ /* 0x000fe40000400000 */
[----:B------:R0:W-:Y:S01]  /*43f0*/  MUFU.EX2 R25, R7 ;  /* 0x0000000700197308 */ /* 0x0001e20000000800 */
[--C-:B------:R-:W-:Y:S02]  /*4400*/  FADD R104, R104, -R13.reuse ;  /* 0x8000000d68687221 */ /* 0x100fe40000000000 */
[----:B------:R-:W-:Y:S02]  /*4410*/  FMUL R105, R105, 1.4426950216293334961 ;  /* 0x3fb8aa3b69697820 */ /* 0x000fe40000400000 */
[----:B------:R-:W-:Y:S02]  /*4420*/  FADD R158, R28, -R13 ;  /* 0x8000000d1c9e7221 */ /* 0x000fe40000000000 */
[----:B0-----:R-:W-:-:S02]  /*4430*/  FMUL R7, R112, 1.4426950216293334961 ;  /* 0x3fb8aa3b70077820 */ /* 0x001fc40000400000 */
[----:B------:R-:W0:Y:S01]  /*4440*/  LDSM.16.M88.4 R112, [R19+0x1800] ;  /* 0x001800001370783b */ /* 0x000e220000000200 */
[----:B------:R-:W-:Y:S01]  /*4450*/  FMUL R28, R104, 1.4426950216293334961 ;  /* 0x3fb8aa3b681c7820 */ /* 0x000fe20000400000 */
[----:B------:R5:W-:Y:S01]  /*4460*/  MUFU.EX2 R14, R105 ;  /* 0x00000069000e7308 */ /* 0x000be20000000800 */
[----:B--2---:R-:W-:Y:S01]  /*4470*/  FMUL R88, R22, R88 ;  /* 0x0000005816587220 */ /* 0x004fe20000400000 */
[----:B------:R-:W-:Y:S01]  /*4480*/  F2FP.PACK_AB R104, R162, R161 ;  /* 0x000000a1a268723e */ /* 0x000fe200000000ff */
[----:B------:R-:W-:Y:S01]  /*4490*/  FMUL R89, R22, R89 ;  /* 0x0000005916597220 */ /* 0x000fe20000400000 */
[----:B-1----:R-:W-:Y:S01]  /*44a0*/  F2FP.PACK_AB R106, R159, R160 ;  /* 0x000000a09f6a723e */ /* 0x002fe200000000ff */
[C---:B----4-:R-:W-:Y:S01]  /*44b0*/  FMUL R90, R20.reuse, R90 ;  /* 0x0000005a145a7220 */ /* 0x050fe20000400000 */
[----:B-----5:R-:W-:Y:S01]  /*44c0*/  F2FP.PACK_AB R107, R163, R164 ;  /* 0x000000a4a36b723e */ /* 0x020fe200000000ff */
[----:B------:R-:W-:Y:S01]  /*44d0*/  FMUL R91, R20, R91 ;  /* 0x0000005b145b7220 */ /* 0x000fe20000400000 */
[----:B------:R-:W-:Y:S01]  /*44e0*/  F2FP.PACK_AB R105, R165, R135 ;  /* 0x00000087a569723e */ /* 0x000fe200000000ff */
[----:B------:R-:W-:-:S02]  /*44f0*/  FMUL R92, R22, R92 ;  /* 0x0000005c165c7220 */ /* 0x000fc40000400000 */
[----:B------:R-:W-:Y:S02]  /*4500*/  FMUL R93, R22, R93 ;  /* 0x0000005d165d7220 */ /* 0x000fe40000400000 */
[C---:B------:R-:W-:Y:S02]  /*4510*/  FMUL R94, R20.reuse, R94 ;  /* 0x0000005e145e7220 */ /* 0x040fe40000400000 */
[----:B------:R-:W-:Y:S01]  /*4520*/  FMUL R95, R20, R95 ;  /* 0x0000005f145f7220 */ /* 0x000fe20000400000 */
[----:B------:R-:W-:Y:S01]  /*4530*/  HMMA.16816.F32 R88, R104, R100, R88 ;  /* 0x000000646858723c */ /* 0x000fe20000001858 */
[----:B------:R-:W-:Y:S02]  /*4540*/  FMUL R108, R108, 1.4426950216293334961 ;  /* 0x3fb8aa3b6c6c7820 */ /* 0x000fe40000400000 */
[----:B------:R-:W-:Y:S02]  /*4550*/  FADD R118, R118, -R13 ;  /* 0x8000000d76767221 */ /* 0x000fe40000000000 */
[----:B------:R-:W-:-:S02]  /*4560*/  FADD R109, R120, -R16 ;  /* 0x80000010786d7221 */ /* 0x000fc40000000000 */
[--C-:B------:R-:W-:Y:S01]  /*4570*/  FADD R100, R154, -R16.reuse ;  /* 0x800000109a647221 */ /* 0x100fe20000000000 */
[----:B---3--:R-:W-:Y:S01]  /*4580*/  HMMA.16816.F32 R92, R104, R80, R92 ;  /* 0x00000050685c723c */ /* 0x008fe2000000185c */
[--C-:B------:R-:W-:Y:S01]  /*4590*/  FADD R101, R153, -R16.reuse ;  /* 0x8000001099657221 */ /* 0x100fe20000000000 */
[----:B------:R1:W-:Y:S01]  /*45a0*/  MUFU.EX2 R120, R108 ;  /* 0x0000006c00787308 */ /* 0x0003e20000000800 */
[----:B------:R-:W-:Y:S02]  /*45b0*/  FMUL R157, R157, 1.4426950216293334961 ;  /* 0x3fb8aa3b9d9d7820 */ /* 0x000fe40000400000 */
[----:B------:R-:W-:Y:S02]  /*45c0*/  FMUL R158, R158, 1.4426950216293334961 ;  /* 0x3fb8aa3b9e9e7820 */ /* 0x000fe40000400000 */
[--C-:B------:R-:W-:Y:S02]  /*45d0*/  FADD R80, R152, -R16.reuse ;  /* 0x8000001098507221 */ /* 0x100fe40000000000 */
[----:B------:R-:W-:-:S02]  /*45e0*/  FADD R148, R148, -R16 ;  /* 0x8000001094947221 */ /* 0x000fc40000000000 */
[----:B------:R-:W-:Y:S02]  /*45f0*/  FMUL R118, R118, 1.4426950216293334961 ;  /* 0x3fb8aa3b76767820 */ /* 0x000fe40000400000 */
[----:B-1----:R-:W-:Y:S02]  /*4600*/  FMUL R108, R109, 1.4426950216293334961 ;  /* 0x3fb8aa3b6d6c7820 */ /* 0x002fe40000400000 */
[----:B------:R-:W-:Y:S02]  /*4610*/  FMUL R100, R100, 1.4426950216293334961 ;  /* 0x3fb8aa3b64647820 */ /* 0x000fe40000400000 */
[----:B------:R-:W-:Y:S02]  /*4620*/  FMUL R101, R101, 1.4426950216293334961 ;  /* 0x3fb8aa3b65657820 */ /* 0x000fe40000400000 */
[----:B------:R-:W-:Y:S01]  /*4630*/  FMUL R80, R80, 1.4426950216293334961 ;  /* 0x3fb8aa3b50507820 */ /* 0x000fe20000400000 */
[----:B------:R-:W-:Y:S01]  /*4640*/  MUFU.EX2 R157, R157 ;  /* 0x0000009d009d7308 */ /* 0x000fe20000000800 */
[----:B------:R-:W-:-:S07]  /*4650*/  FMUL R81, R148, 1.4426950216293334961 ;  /* 0x3fb8aa3b94517820 */ /* 0x000fce0000400000 */
[----:B------:R-:W1:Y:S08]  /*4660*/  MUFU.EX2 R158, R158 ;  /* 0x0000009e009e7308 */ /* 0x000e700000000800 */
[----:B------:R-:W-:Y:S08]  /*4670*/  MUFU.EX2 R150, R118 ;  /* 0x0000007600967308 */ /* 0x000ff00000000800 */
[----:B------:R-:W-:Y:S08]  /*4680*/  MUFU.EX2 R154, R108 ;  /* 0x0000006c009a7308 */ /* 0x000ff00000000800 */
[----:B------:R-:W2:Y:S08]  /*4690*/  MUFU.EX2 R153, R100 ;  /* 0x0000006400997308 */ /* 0x000eb00000000800 */
[----:B------:R-:W-:Y:S08]  /*46a0*/  MUFU.EX2 R152, R101 ;  /* 0x0000006500987308 */ /* 0x000ff00000000800 */
[----:B------:R3:W4:Y:S01]  /*46b0*/  MUFU.EX2 R148, R80 ;  /* 0x0000005000947308 */ /* 0x0007220000000800 */
[----:B------:R-:W-:-:S02]  /*46c0*/  FMUL R76, R22, R76 ;  /* 0x0000004c164c7220 */ /* 0x000fc40000400000 */
[----:B------:R-:W-:Y:S02]  /*46d0*/  FMUL R77, R22, R77 ;  /* 0x0000004d164d7220 */ /* 0x000fe40000400000 */
[C---:B------:R-:W-:Y:S02]  /*46e0*/  FMUL R78, R20.reuse, R78 ;  /* 0x0000004e144e7220 */ /* 0x040fe40000400000 */
[----:B------:R-:W-:Y:S02]  /*46f0*/  FMUL R79, R20, R79 ;  /* 0x0000004f144f7220 */ /* 0x000fe40000400000 */
[C---:B------:R-:W-:Y:S02]  /*4700*/  FMUL R96, R22.reuse, R96 ;  /* 0x0000006016607220 */ /* 0x040fe40000400000 */
[----:B------:R-:W-:Y:S02]  /*4710*/  FMUL R97, R22, R97 ;  /* 0x0000006116617220 */ /* 0x000fe40000400000 */
[----:B------:R-:W-:-:S02]  /*4720*/  FMUL R98, R20, R98 ;  /* 0x0000006214627220 */ /* 0x000fc40000400000 */
[----:B------:R-:W-:Y:S02]  /*4730*/  FMUL R99, R20, R99 ;  /* 0x0000006314637220 */ /* 0x000fe40000400000 */
[----:B---3--:R-:W-:Y:S01]  /*4740*/  FADD R80, R143, -R16 ;  /* 0x800000108f507221 */ /* 0x008fe20000000000 */
[----:B-1----:R-:W-:Y:S01]  /*4750*/  F2FP.PACK_AB R108, R158, R157 ;  /* 0x0000009d9e6c723e */ /* 0x002fe200000000ff */
[----:B------:R-:W-:Y:S01]  /*4760*/  FADD R8, R166, -R13 ;  /* 0x8000000da6087221 */ /* 0x000fe20000000000 */
[----:B--2---:R-:W-:Y:S01]  /*4770*/  F2FP.PACK_AB R109, R153, R154 ;  /* 0x0000009a996d723e */ /* 0x004fe200000000ff */
[----:B------:R-:W-:Y:S01]  /*4780*/  FMUL R80, R80, 1.4426950216293334961 ;  /* 0x3fb8aa3b50507820 */ /* 0x000fe20000400000 */
[----:B------:R-:W-:Y:S01]  /*4790*/  F2FP.PACK_AB R110, R150, R156 ;  /* 0x0000009c966e723e */ /* 0x000fe200000000ff */
[----:B------:R-:W-:Y:S01]  /*47a0*/  HMMA.16816.F32 R76, R104, R84, R76 ;  /* 0x00000054684c723c */ /* 0x000fe2000000184c */
[----:B----4-:R-:W-:Y:S02]  /*47b0*/  F2FP.PACK_AB R111, R148, R152 ;  /* 0x00000098946f723e */ /* 0x010fe400000000ff */
[----:B------:R-:W-:-:S05]  /*47c0*/  LOP3.LUT R166, R19, 0x40, RZ, 0x3c, !PT ;  /* 0x0000004013a67812 */ /* 0x000fca00078e3cff */
[----:B0-----:R-:W-:Y:S01]  /*47d0*/  HMMA.16816.F32 R104, R104, R112, R96 ;  /* 0x000000706868723c */ /* 0x001fe20000001860 */
[----:B------:R0:W-:Y:S01]  /*47e0*/  MUFU.EX2 R112, R80 ;  /* 0x0000005000707308 */ /* 0x0001e20000000800 */
[----:B------:R-:W1:Y:S06]  /*47f0*/  LDSM.16.M88.4 R96, [R166] ;  /* 0x00000000a660783b */ /* 0x000e6c0000000200 */
[----:B------:R-:W-:Y:S01]  /*4800*/  HMMA.16816.F32 R100, R108, R102, R88 ;  /* 0x000000666c64723c */ /* 0x000fe20000001858 */
[----:B------:R2:W-:Y:S01]  /*4810*/  MUFU.EX2 R143, R81 ;  /* 0x00000051008f7308 */ /* 0x0005e20000000800 */
[----:B0-----:R-:W-:Y:S01]  /*4820*/  FADD R80, R139, -R16 ;  /* 0x800000108b507221 */ /* 0x001fe20000000000 */
[----:B------:R-:W0:Y:S01]  /*4830*/  LDSM.16.M88.4 R88, [R166+0x800] ;  /* 0x00080000a658783b */ /* 0x000e220000000200 */
[----:B------:R-:W-:-:S02]  /*4840*/  FADD R141, R141, -R13 ;  /* 0x8000000d8d8d7221 */ /* 0x000fc40000000000 */
[----:B--2---:R-:W-:Y:S02]  /*4850*/  FMUL R81, R80, 1.4426950216293334961 ;  /* 0x3fb8aa3b50517820 */ /* 0x004fe40000400000 */
[--C-:B------:R-:W-:Y:S01]  /*4860*/  FADD R80, R138, -R16.reuse ;  /* 0x800000108a507221 */ /* 0x100fe20000000000 */
[----:B------:R-:W-:Y:S01]  /*4870*/  HMMA.16816.F32 R92, R108, R82, R92 ;  /* 0x000000526c5c723c */ /* 0x000fe2000000185c */
[----:B------:R-:W-:Y:S01]  /*4880*/  FADD R165, R135, R165 ;  /* 0x000000a587a57221 */ /* 0x000fe20000000000 */
[----:B------:R2:W-:Y:S01]  /*4890*/  MUFU.EX2 R138, R81 ;  /* 0x00000051008a7308 */ /* 0x0005e20000000800 */
[----:B------:R-:W-:Y:S02]  /*48a0*/  FADD R119, R119, -R13 ;  /* 0x8000000d77777221 */ /* 0x000fe40000000000 */
[----:B------:R-:W-:Y:S02]  /*48b0*/  FADD R142, R142, -R16 ;  /* 0x800000108e8e7221 */ /* 0x000fe40000000000 */
[----:B------:R-:W-:-:S02]  /*48c0*/  FMUL R135, R80, 1.4426950216293334961 ;  /* 0x3fb8aa3b50877820 */ /* 0x000fc40000400000 */
[----:B------:R-:W-:Y:S01]  /*48d0*/  FMUL R141, R141, 1.4426950216293334961 ;  /* 0x3fb8aa3b8d8d7820 */ /* 0x000fe20000400000 */
[----:B--2---:R-:W2:Y:S01]  /*48e0*/  LDSM.16.M88.4 R80, [R166+0x1000] ;  /* 0x00100000a650783b */ /* 0x004ea20000000200 */
[----:B------:R-:W-:Y:S02]  /*48f0*/  FMUL R119, R119, 1.4426950216293334961 ;  /* 0x3fb8aa3b77777820 */ /* 0x000fe40000400000 */
[----:B------:R-:W-:Y:S02]  /*4900*/  FMUL R142, R142, 1.4426950216293334961 ;  /* 0x3fb8aa3b8e8e7820 */ /* 0x000fe40000400000 */
[----:B------:R-:W-:Y:S01]  /*4910*/  MUFU.EX2 R141, R141 ;  /* 0x0000008d008d7308 */ /* 0x000fe20000000800 */
[----:B------:R-:W-:Y:S01]  /*4920*/  HMMA.16816.F32 R84, R108, R86, R76 ;  /* 0x000000566c54723c */ /* 0x000fe2000000184c */
[----:B------:R-:W3:Y:S06]  /*4930*/  LDSM.16.M88.4 R76, [R166+0x1800] ;  /* 0x00180000a64c783b */ /* 0x000eec0000000200 */
[----:B------:R-:W4:Y:S01]  /*4940*/  MUFU.EX2 R151, R119 ;  /* 0x0000007700977308 */ /* 0x000f220000000800 */
[----:B------:R-:W-:-:S07]  /*4950*/  FADD R161, R161, R162 ;  /* 0x000000a2a1a17221 */ /* 0x000fce0000000000 */
[----:B------:R-:W5:Y:S01]  /*4960*/  MUFU.EX2 R139, R142 ;  /* 0x0000008e008b7308 */ /* 0x000f620000000800 */
[----:B------:R-:W-:Y:S02]  /*4970*/  FADD R161, R160, R161 ;  /* 0x000000a1a0a17221 */ /* 0x000fe40000000000 */
[----:B------:R-:W-:Y:S01]  /*4980*/  FADD R165, R164, R165 ;  /* 0x000000a5a4a57221 */ /* 0x000fe20000000000 */
[----:B------:R-:W-:Y:S01]  /*4990*/  HMMA.16816.F32 R108, R108, R114, R104 ;  /* 0x000000726c6c723c */ /* 0x000fe20000001868 */
[--C-:B------:R-:W-:Y:S02]  /*49a0*/  FADD R133, R168, -R13.reuse ;  /* 0x8000000da8857221 */ /* 0x100fe40000000000 */
[----:B------:R-:W-:Y:S02]  /*49b0*/  FADD R125, R124, -R13 ;  /* 0x8000000d7c7d7221 */ /* 0x000fe40000000000 */
[--C-:B------:R-:W-:Y:S02]  /*49c0*/  FADD R137, R137, -R16.reuse ;  /* 0x8000001089897221 */ /* 0x100fe40000000000 */
[--C-:B------:R-:W-:Y:S01]  /*49d0*/  FADD R136, R136, -R16.reuse ;  /* 0x8000001088887221 */ /* 0x100fe20000000000 */
[----:B----4-:R-:W-:Y:S01]  /*49e0*/  F2FP.PACK_AB R104, R147, R151 ;  /* 0x000000979368723e */ /* 0x010fe200000000ff */
[----:B------:R-:W-:Y:S01]  /*49f0*/  FADD R159, R159, R161 ;  /* 0x000000a19f9f7221 */ /* 0x000fe20000000000 */
[----:B------:R-:W-:Y:S01]  /*4a00*/  F2FP.PACK_AB R105, R112, R143 ;  /* 0x0000008f7069723e */ /* 0x000fe200000000ff */
[----:B------:R-:W-:Y:S01]  /*4a10*/  FADD R163, R163, R165 ;  /* 0x000000a5a3a37221 */ /* 0x000fe20000000000 */
[----:B------:R-:W-:Y:S01]  /*4a20*/  F2FP.PACK_AB R106, R141, R145 ;  /* 0x000000918d6a723e */ /* 0x000fe200000000ff */
[----:B------:R-:W-:Y:S01]  /*4a30*/  FADD R113, R128, -R16 ;  /* 0x8000001080717221 */ /* 0x000fe20000000000 */
[----:B-----5:R-:W-:Y:S01]  /*4a40*/  F2FP.PACK_AB R107, R138, R139 ;  /* 0x0000008b8a6b723e */ /* 0x020fe200000000ff */
[----:B------:R-:W-:-:S02]  /*4a50*/  FMUL R133, R133, 1.4426950216293334961 ;  /* 0x3fb8aa3b85857820 */ /* 0x000fc40000400000 */
[----:B------:R-:W-:Y:S02]  /*4a60*/  FMUL R131, R131, 1.4426950216293334961 ;  /* 0x3fb8aa3b83837820 */ /* 0x000fe40000400000 */
[----:B------:R-:W-:Y:S02]  /*4a70*/  FMUL R125, R125, 1.4426950216293334961 ;  /* 0x3fb8aa3b7d7d7820 */ /* 0x000fe40000400000 */
[----:B------:R-:W-:Y:S02]  /*4a80*/  FMUL R137, R137, 1.4426950216293334961 ;  /* 0x3fb8aa3b89897820 */ /* 0x000fe40000400000 */
[----:B------:R-:W-:Y:S02]  /*4a90*/  FMUL R136, R136, 1.4426950216293334961 ;  /* 0x3fb8aa3b88887820 */ /* 0x000fe40000400000 */
[----:B------:R-:W-:Y:S02]  /*4aa0*/  FADD R159, R157, R159 ;  /* 0x0000009f9d9f7221 */ /* 0x000fe40000000000 */
[----:B------:R-:W-:-:S02]  /*4ab0*/  FADD R163, R154, R163 ;  /* 0x000000a39aa37221 */ /* 0x000fc40000000000 */
[----:B------:R-:W-:Y:S01]  /*4ac0*/  FMUL R113, R113, 1.4426950216293334961 ;  /* 0x3fb8aa3b71717820 */ /* 0x000fe20000400000 */
[----:B------:R-:W-:Y:S01]  /*4ad0*/  MUFU.EX2 R128, R137 ;  /* 0x0000008900807308 */ /* 0x000fe20000000800 */
[----:B------:R-:W-:Y:S01]  /*4ae0*/  FADD R158, R158, R159 ;  /* 0x0000009f9e9e7221 */ /* 0x000fe20000000000 */
[----:B-1----:R-:W-:Y:S01]  /*4af0*/  HMMA.16816.F32 R100, R104, R96, R100 ;  /* 0x000000606864723c */ /* 0x002fe20000001864 */
[----:B------:R-:W-:-:S05]  /*4b00*/  FADD R163, R153, R163 ;  /* 0x000000a399a37221 */ /* 0x000fca0000000000 */
[----:B------:R-:W-:Y:S02]  /*4b10*/  MUFU.EX2 R134, R134 ;  /* 0x0000008600867308 */ /* 0x000fe40000000800 */
[----:B0-----:R-:W-:Y:S01]  /*4b20*/  HMMA.16816.F32 R92, R104, R88, R92 ;  /* 0x00000058685c723c */ /* 0x001fe2000000185c */
[----:B------:R-:W-:-:S05]  /*4b30*/  FADD R97, R156, R158 ;  /* 0x0000009e9c617221 */ /* 0x000fca0000000000 */
[----:B------:R-:W-:Y:S01]  /*4b40*/  MUFU.EX2 R133, R133 ;  /* 0x0000008500857308 */ /* 0x000fe20000000800 */
[----:B------:R-:W-:-:S07]  /*4b50*/  FADD R150, R150, R97 ;  /* 0x0000006196967221 */ /* 0x000fce0000000000 */
[----:B------:R-:W-:Y:S08]  /*4b60*/  MUFU.EX2 R131, R131 ;  /* 0x0000008300837308 */ /* 0x000ff00000000800 */
[----:B------:R-:W-:Y:S08]  /*4b70*/  MUFU.EX2 R125, R125 ;  /* 0x0000007d007d7308 */ /* 0x000ff00000000800 */
[----:B------:R-:W0:Y:S08]  /*4b80*/  MUFU.EX2 R135, R135 ;  /* 0x0000008700877308 */ /* 0x000e300000000800 */
[----:B------:R1:W-:Y:S08]  /*4b90*/  MUFU.EX2 R137, R113 ;  /* 0x0000007100897308 */ /* 0x0003f00000000800 */
[----:B------:R-:W4:Y:S01]  /*4ba0*/  MUFU.EX2 R136, R136 ;  /* 0x0000008800887308 */ /* 0x000f220000000800 */
[----:B-1----:R-:W-:Y:S01]  /*4bb0*/  FADD R113, R152, R163 ;  /* 0x000000a398717221 */ /* 0x002fe20000000000 */
[----:B--2---:R-:W-:Y:S03]  /*4bc0*/  HMMA.16816.F32 R84, R104, R80, R84 ;  /* 0x000000506854723c */ /* 0x004fe60000001854 */
[----:B------:R-:W-:-:S02]  /*4bd0*/  FADD R148, R148, R113 ;  /* 0x0000007194947221 */ /* 0x000fc40000000000 */
[----:B------:R-:W-:Y:S02]  /*4be0*/  FADD R150, R151, R150 ;  /* 0x0000009697967221 */ /* 0x000fe40000000000 */
[----:B------:R-:W-:Y:S02]  /*4bf0*/  FADD R80, R146, -R16 ;  /* 0x8000001092507221 */ /* 0x000fe40000000000 */
[----:B------:R-:W-:Y:S02]  /*4c00*/  FADD R81, R143, R148 ;  /* 0x000000948f517221 */ /* 0x000fe40000000000 */
[----:B------:R-:W-:Y:S01]  /*4c10*/  FMUL R143, R80, 1.4426950216293334961 ;  /* 0x3fb8aa3b508f7820 */ /* 0x000fe20000400000 */
[----:B0-----:R-:W-:Y:S01]  /*4c20*/  F2FP.PACK_AB R113, R128, R135 ;  /* 0x000000878071723e */ /* 0x001fe200000000ff */
[----:B------:R-:W-:Y:S01]  /*4c30*/  FADD R150, R147, R150 ;  /* 0x0000009693967221 */ /* 0x000fe20000000000 */
[----:B------:R-:W-:Y:S01]  /*4c40*/  F2FP.PACK_AB R114, R125, R131 ;  /* 0x000000837d72723e */ /* 0x000fe200000000ff */
[----:B------:R-:W-:Y:S01]  /*4c50*/  FADD R80, R112, R81 ;  /* 0x0000005170507221 */ /* 0x000fe20000000000 */
[----:B------:R-:W-:-:S02]  /*4c60*/  F2FP.PACK_AB R112, R133, R134 ;  /* 0x000000868570723e */ /* 0x000fc400000000ff */
[----:B----4-:R-:W-:Y:S01]  /*4c70*/  F2FP.PACK_AB R115, R136, R137 ;  /* 0x000000898873723e */ /* 0x010fe200000000ff */
[----:B---3--:R-:W-:Y:S01]  /*4c80*/  HMMA.16816.F32 R108, R104, R76, R108 ;  /* 0x0000004c686c723c */ /* 0x008fe2000000186c */
[----:B------:R-:W-:Y:S01]  /*4c90*/  FADD R150, R145, R150 ;  /* 0x0000009691967221 */ /* 0x000fe20000000000 */
[----:B------:R-:W0:Y:S01]  /*4ca0*/  LDSM.16.M88.4 R104, [R19+0x80] ;  /* 0x000080001368783b */ /* 0x000e220000000200 */
[----:B------:R-:W-:Y:S02]  /*4cb0*/  FADD R142, R155, -R16 ;  /* 0x800000109b8e7221 */ /* 0x000fe40000000000 */
[----:B------:R-:W-:-:S03]  /*4cc0*/  FADD R141, R141, R150 ;  /* 0x000000968d8d7221 */ /* 0x000fc60000000000 */
[C---:B------:R-:W-:Y:S01]  /*4cd0*/  HMMA.16816.F32 R100, R112.reuse, R98, R100 ;  /* 0x000000627064723c */ /* 0x040fe20000001864 */
[----:B------:R-:W1:Y:S01]  /*4ce0*/  LDSM.16.M88.4 R96, [R19+0x880] ;  /* 0x000880001360783b */ /* 0x000e620000000200 */
[----:B------:R-:W-:Y:S02]  /*4cf0*/  FADD R139, R139, R80 ;  /* 0x000000508b8b7221 */ /* 0x000fe40000000000 */
[--C-:B------:R-:W-:Y:S02]  /*4d00*/  FADD R175, R175, -R13.reuse ;  /* 0x8000000dafaf7221 */ /* 0x100fe40000000000 */
[--C-:B------:R-:W-:Y:S02]  /*4d10*/  FADD R173, R173, -R13.reuse ;  /* 0x8000000dadad7221 */ /* 0x100fe40000000000 */
[----:B------:R-:W-:Y:S01]  /*4d20*/  HMMA.16816.F32 R92, R112, R90, R92 ;  /* 0x0000005a705c723c */ /* 0x000fe2000000185c */
[----:B------:R-:W2:Y:S01]  /*4d30*/  LDSM.16.M88.4 R88, [R19+0x1080] ;  /* 0x001080001358783b */ /* 0x000ea20000000200 */
[----:B------:R-:W-:-:S02]  /*4d40*/  FADD R169, R169, -R13 ;  /* 0x8000000da9a97221 */ /* 0x000fc40000000000 */
[----:B------:R-:W-:Y:S02]  /*4d50*/  FMUL R142, R142, 1.4426950216293334961 ;  /* 0x3fb8aa3b8e8e7820 */ /* 0x000fe40000400000 */
[----:B------:R-:W-:Y:S02]  /*4d60*/  FADD R80, R134, R141 ;  /* 0x0000008d86507221 */ /* 0x000fe40000000000 */
[--C-:B------:R-:W-:Y:S02]  /*4d70*/  FADD R149, R149, -R16.reuse ;  /* 0x8000001095957221 */ /* 0x100fe40000000000 */
[----:B------:R-:W-:Y:S02]  /*4d80*/  FADD R144, R144, -R16 ;  /* 0x8000001090907221 */ /* 0x000fe40000000000 */
[----:B------:R-:W-:Y:S02]  /*4d90*/  FADD R138, R138, R139 ;  /* 0x0000008b8a8a7221 */ /* 0x000fe40000000000 */
[----:B------:R-:W-:-:S02]  /*4da0*/  FMUL R124, R175, 1.4426950216293334961 ;  /* 0x3fb8aa3baf7c7820 */ /* 0x000fc40000400000 */
[----:B------:R-:W-:Y:S02]  /*4db0*/  FMUL R118, R173, 1.4426950216293334961 ;  /* 0x3fb8aa3bad767820 */ /* 0x000fe40000400000 */
[----:B------:R-:W-:Y:S02]  /*4dc0*/  FMUL R119, R169, 1.4426950216293334961 ;  /* 0x3fb8aa3ba9777820 */ /* 0x000fe40000400000 */
[----:B------:R-:W-:Y:S02]  /*4dd0*/  FADD R76, R140, -R16 ;  /* 0x800000108c4c7221 */ /* 0x000fe40000000000 */
[----:B------:R-:W-:Y:S01]  /*4de0*/  FADD R80, R133, R80 ;  /* 0x0000005085507221 */ /* 0x000fe20000000000 */
[----:B------:R-:W3:Y:S01]  /*4df0*/  MUFU.EX2 R142, R142 ;  /* 0x0000008e008e7308 */ /* 0x000ee20000000800 */
[----:B------:R-:W-:Y:S02]  /*4e00*/  FMUL R149, R149, 1.4426950216293334961 ;  /* 0x3fb8aa3b95957820 */ /* 0x000fe40000400000 */
[----:B------:R-:W-:-:S02]  /*4e10*/  FMUL R144, R144, 1.4426950216293334961 ;  /* 0x3fb8aa3b90907820 */ /* 0x000fc40000400000 */
[----:B------:R-:W-:Y:S01]  /*4e20*/  FADD R135, R135, R138 ;  /* 0x0000008a87877221 */ /* 0x000fe20000000000 */
[----:B------:R-:W-:Y:S01]  /*4e30*/  HMMA.16816.F32 R84, R112, R82, R84 ;  /* 0x000000527054723c */ /* 0x000fe20000001854 */
[----:B------:R-:W-:Y:S01]  /*4e40*/  FMUL R77, R76, 1.4426950216293334961 ;  /* 0x3fb8aa3b4c4d7820 */ /* 0x000fe20000400000 */
[----:B------:R-:W4:Y:S01]  /*4e50*/  MUFU.EX2 R126, R126 ;  /* 0x0000007e007e7308 */ /* 0x000f220000000800 */
[----:B------:R-:W-:Y:S02]  /*4e60*/  FADD R76, R132, -R16 ;  /* 0x80000010844c7221 */ /* 0x000fe40000000000 */
[----:B------:R-:W-:Y:S02]  /*4e70*/  FADD R138, R131, R80 ;  /* 0x00000050838a7221 */ /* 0x000fe40000000000 */
[----:B------:R-:W-:Y:S01]  /*4e80*/  FADD R128, R128, R135 ;  /* 0x0000008780807221 */ /* 0x000fe20000000000 */
[----:B------:R-:W5:Y:S02]  /*4e90*/  LDSM.16.M88.4 R80, [R19+0x1880] ;  /* 0x001880001350783b */ /* 0x000f640000000200 */
[----:B------:R-:W0:Y:S01]  /*4ea0*/  MUFU.EX2 R146, R149 ;  /* 0x0000009500927308 */ /* 0x000e220000000800 */
[----:B------:R-:W-:-:S02]  /*4eb0*/  FADD R30, R30, -R13 ;  /* 0x8000000d1e1e7221 */ /* 0x000fc40000000000 */
[----:B------:R-:W-:-:S05]  /*4ec0*/  FMUL R134, R76, 1.4426950216293334961 ;  /* 0x3fb8aa3b4c867820 */ /* 0x000fca0000400000 */
[----:B------:R-:W0:Y:S01]  /*4ed0*/  MUFU.EX2 R124, R124 ;  /* 0x0000007c007c7308 */ /* 0x000e220000000800 */
[----:B------:R-:W-:Y:S02]  /*4ee0*/  FADD R76, R130, -R16 ;  /* 0x80000010824c7221 */ /* 0x000fe40000000000 */
[----:B------:R-:W-:-:S05]  /*4ef0*/  FADD R137, R137, R128 ;  /* 0x0000008089897221 */ /* 0x000fca0000000000 */
[----:B------:R-:W-:Y:S01]  /*4f00*/  MUFU.EX2 R118, R118 ;  /* 0x0000007600767308 */ /* 0x000fe20000000800 */
[----:B------:R-:W-:-:S07]  /*4f10*/  FMUL R30, R30, 1.4426950216293334961 ;  /* 0x3fb8aa3b1e1e7820 */ /* 0x000fce0000400000 */
[----:B------:R-:W0:Y:S08]  /*4f20*/  MUFU.EX2 R119, R119 ;  /* 0x0000007700777308 */ /* 0x000e300000000800 */
[----:B------:R-:W-:Y:S08]  /*4f30*/  MUFU.EX2 R143, R143 ;  /* 0x0000008f008f7308 */ /* 0x000ff00000000800 */
[----:B------:R-:W0:Y:S01]  /*4f40*/  MUFU.EX2 R140, R144 ;  /* 0x00000090008c7308 */ /* 0x000e220000000800 */
[----:B------:R-:W-:-:S02]  /*4f50*/  FMUL R131, R76, 1.4426950216293334961 ;  /* 0x3fb8aa3b4c837820 */ /* 0x000fc40000400000 */
[----:B------:R-:W-:Y:S02]  /*4f60*/  FADD R137, R136, R137 ;  /* 0x0000008988897221 */ /* 0x000fe40000000000 */
[----:B------:R-:W-:Y:S02]  /*4f70*/  FADD R76, R127, -R16 ;  /* 0x800000107f4c7221 */ /* 0x000fe40000000000 */
[----:B------:R-:W-:Y:S01]  /*4f80*/  FADD R125, R125, R138 ;  /* 0x0000008a7d7d7221 */ /* 0x000fe20000000000 */
[----:B------:R0:W1:Y:S01]  /*4f90*/  MUFU.EX2 R132, R77 ;  /* 0x0000004d00847308 */ /* 0x0000620000000800 */
[----:B---3--:R-:W-:Y:S02]  /*4fa0*/  FADD R137, R142, R137 ;  /* 0x000000898e897221 */ /* 0x008fe40000000000 */
[----:B------:R-:W-:Y:S02]  /*4fb0*/  FMUL R128, R76, 1.4426950216293334961 ;  /* 0x3fb8aa3b4c807820 */ /* 0x000fe40000400000 */
[----:B----4-:R-:W-:Y:S01]  /*4fc0*/  FADD R125, R126, R125 ;  /* 0x0000007d7e7d7221 */ /* 0x010fe20000000000 */
[----:B------:R-:W-:Y:S02]  /*4fd0*/  HMMA.16816.F32 R108, R112, R78, R108 ;  /* 0x0000004e706c723c */ /* 0x000fe4000000186c */
[----:B------:R-:W3:Y:S01]  /*4fe0*/  MUFU.EX2 R30, R30 ;  /* 0x0000001e001e7308 */ /* 0x000ee20000000800 */
[C---:B0-----:R-:W-:Y:S01]  /*4ff0*/  F2FP.PACK_AB R77, R146.reuse, R142 ;  /* 0x0000008e924d723e */ /* 0x041fe200000000ff */
[----:B------:R-:W-:Y:S01]  /*5000*/  FADD R146, R146, R137 ;  /* 0x0000008992927221 */ /* 0x000fe20000000000 */
[C---:B------:R-:W-:Y:S01]  /*5010*/  F2FP.PACK_AB R76, R124.reuse, R126 ;  /* 0x0000007e7c4c723e */ /* 0x040fe200000000ff */
[----:B------:R-:W-:Y:S01]  /*5020*/  FADD R125, R124, R125 ;  /* 0x0000007d7c7d7221 */ /* 0x000fe20000000000 */
[----:B------:R-:W-:-:S02]  /*5030*/  F2FP.PACK_AB R78, R119, R118 ;  /* 0x00000076774e723e */ /* 0x000fc400000000ff */
[----:B------:R-:W-:Y:S01]  /*5040*/  F2FP.PACK_AB R79, R140, R143 ;  /* 0x0000008f8c4f723e */ /* 0x000fe200000000ff */
[----:B------:R-:W0:Y:S01]  /*5050*/  MUFU.EX2 R130, R134 ;  /* 0x0000008600827308 */ /* 0x000e220000000800 */
[----:B------:R-:W-:Y:S02]  /*5060*/  FADD R129, R129, -R16 ;  /* 0x8000001081817221 */ /* 0x000fe40000000000 */
[----:B------:R-:W-:Y:S02]  /*5070*/  FADD R143, R143, R146 ;  /* 0x000000928f8f7221 */ /* 0x000fe40000000000 */
[----:B------:R-:W-:-:S03]  /*5080*/  FADD R118, R118, R125 ;  /* 0x0000007d76767221 */ /* 0x000fc60000000000 */
[----:B------:R-:W-:Y:S01]  /*5090*/  MUFU.EX2 R127, R131 ;  /* 0x00000083007f7308 */ /* 0x000fe20000000800 */
[----:B------:R-:W-:Y:S01]  /*50a0*/  HMMA.16816.F32 R100, R76, R104, R100 ;  /* 0x000000684c64723c */ /* 0x000fe20000001864 */
[----:B------:R-:W-:-:S06]  /*50b0*/  FMUL R129, R129, 1.4426950216293334961 ;  /* 0x3fb8aa3b81817820 */ /* 0x000fcc0000400000 */
[----:B------:R-:W4:Y:S01]  /*50c0*/  MUFU.EX2 R128, R128 ;  /* 0x0000008000807308 */ /* 0x000f220000000800 */
[----:B------:R-:W-:Y:S02]  /*50d0*/  FADD R104, R121, -R16 ;  /* 0x8000001079687221 */ /* 0x000fe40000000000 */
[----:B------:R-:W-:-:S05]  /*50e0*/  FADD R143, R140, R143 ;  /* 0x0000008f8c8f7221 */ /* 0x000fca0000000000 */
[----:B------:R-:W4:Y:S01]  /*50f0*/  MUFU.EX2 R5, R5 ;  /* 0x0000000500057308 */ /* 0x000f220000000800 */
[----:B------:R-:W-:Y:S01]  /*5100*/  FADD R119, R119, R118 ;  /* 0x0000007677777221 */ /* 0x000fe20000000000 */
[C---:B-1----:R-:W-:Y:S01]  /*5110*/  HMMA.16816.F32 R92, R76.reuse, R96, R92 ;  /* 0x000000604c5c723c */ /* 0x042fe2000000185c */
[----:B------:R-:W-:Y:S02]  /*5120*/  FMUL R8, R8, 1.4426950216293334961 ;  /* 0x3fb8aa3b08087820 */ /* 0x000fe40000400000 */
[----:B------:R-:W-:Y:S02]  /*5130*/  FMUL R104, R104, 1.4426950216293334961 ;  /* 0x3fb8aa3b68687820 */ /* 0x000fe40000400000 */
[----:B------:R-:W-:Y:S01]  /*5140*/  FADD R143, R132, R143 ;  /* 0x0000008f848f7221 */ /* 0x000fe20000000000 */
[----:B------:R-:W1:Y:S01]  /*5150*/  MUFU.EX2 R121, R129 ;  /* 0x0000008100797308 */ /* 0x000e620000000800 */
[----:B------:R-:W-:Y:S01]  /*5160*/  FADD R96, R31, -R16 ;  /* 0x800000101f607221 */ /* 0x000fe20000000000 */
[----:B--2---:R-:W-:Y:S01]  /*5170*/  HMMA.16816.F32 R84, R76, R88, R84 ;  /* 0x000000584c54723c */ /* 0x004fe20000001854 */
[----:B---3--:R-:W-:Y:S01]  /*5180*/  FADD R112, R30, R119 ;  /* 0x000000771e707221 */ /* 0x008fe20000000000 */
[----:B0-----:R-:W-:Y:S01]  /*5190*/  F2FP.PACK_AB R113, R130, R132 ;  /* 0x000000848271723e */ /* 0x001fe200000000ff */
[----:B------:R-:W-:-:S03]  /*51a0*/  FMUL R96, R96, 1.4426950216293334961 ;  /* 0x3fb8aa3b60607820 */ /* 0x000fc60000400000 */
[----:B------:R-:W0:Y:S01]  /*51b0*/  MUFU.EX2 R7, R7 ;  /* 0x0000000700077308 */ /* 0x000e220000000800 */
[----:B------:R-:W-:Y:S02]  /*51c0*/  FADD R88, R23, -R16 ;  /* 0x8000001017587221 */ /* 0x000fe40000000000 */
[----:B------:R-:W-:Y:S02]  /*51d0*/  FADD R130, R130, R143 ;  /* 0x0000008f82827221 */ /* 0x000fe40000000000 */
[----:B------:R-:W-:-:S03]  /*51e0*/  FADD R89, R25, R112 ;  /* 0x0000007019597221 */ /* 0x000fc60000000000 */
[----:B------:R-:W2:Y:S01]  /*51f0*/  MUFU.EX2 R31, R104 ;  /* 0x00000068001f7308 */ /* 0x000ea20000000800 */
[----:B------:R-:W-:Y:S01]  /*5200*/  FMUL R88, R88, 1.4426950216293334961 ;  /* 0x3fb8aa3b58587820 */ /* 0x000fe20000400000 */
[----:B----4-:R-:W-:Y:S01]  /*5210*/  F2FP.PACK_AB R115, R128, R127 ;  /* 0x0000007f8073723e */ /* 0x010fe200000000ff */
[----:B------:R-:W-:Y:S01]  /*5220*/  FADD R3, R3, -R16 ;  /* 0x8000001003037221 */ /* 0x000fe20000000000 */
[----:B------:R-:W-:Y:S01]  /*5230*/  F2FP.PACK_AB R114, R5, R24 ;  /* 0x000000180572723e */ /* 0x000fe200000000ff */
[----:B------:R-:W-:-:S03]  /*5240*/  FADD R127, R127, R130 ;  /* 0x000000827f7f7221 */ /* 0x000fc60000000000 */
[----:B------:R-:W3:Y:S01]  /*5250*/  MUFU.EX2 R8, R8 ;  /* 0x0000000800087308 */ /* 0x000ee20000000800 */
[----:B------:R-:W-:Y:S02]  /*5260*/  FADD R170, R170, -R13 ;  /* 0x8000000daaaa7221 */ /* 0x000fe40000000000 */
[----:B------:R-:W-:Y:S02]  /*5270*/  FADD R24, R24, R89 ;  /* 0x0000005918187221 */ /* 0x000fe40000000000 */
[----:B------:R-:W-:-:S03]  /*5280*/  FMUL R3, R3, 1.4426950216293334961 ;  /* 0x3fb8aa3b03037820 */ /* 0x000fc60000400000 */
[----:B------:R-:W4:Y:S01]  /*5290*/  MUFU.EX2 R23, R96 ;  /* 0x0000006000177308 */ /* 0x000f220000000800 */
[----:B------:R-:W-:Y:S01]  /*52a0*/  FADD R26, R26, -R16 ;  /* 0x800000101a1a7221 */ /* 0x000fe20000000000 */
[----:B-----5:R-:W-:Y:S01]  /*52b0*/  HMMA.16816.F32 R108, R76, R80, R108 ;  /* 0x000000504c6c723c */ /* 0x020fe2000000186c */
[----:B------:R-:W-:Y:S01]  /*52c0*/  FADD R128, R128, R127 ;  /* 0x0000007f80807221 */ /* 0x000fe20000000000 */
[----:B------:R-:W-:-:S04]  /*52d0*/  F2FP.PACK_AB R112, R25, R30 ;  /* 0x0000001e1970723e */ /* 0x000fc800000000ff */
[----:B------:R-:W5:Y:S01]  /*52e0*/  MUFU.EX2 R4, R4 ;  /* 0x0000000400047308 */ /* 0x000f620000000800 */
[----:B------:R-:W-:Y:S02]  /*52f0*/  FMUL R170, R170, 1.4426950216293334961 ;  /* 0x3fb8aa3baaaa7820 */ /* 0x000fe40000400000 */
[----:B------:R-:W-:Y:S02]  /*5300*/  FADD R76, R5, R24 ;  /* 0x00000018054c7221 */ /* 0x000fe40000000000 */
[----:B------:R-:W-:-:S03]  /*5310*/  FMUL R30, R26, 1.4426950216293334961 ;  /* 0x3fb8aa3b1a1e7820 */ /* 0x000fc60000400000 */
[----:B------:R-:W2:Y:S01]  /*5320*/  MUFU.EX2 R88, R88 ;  /* 0x0000005800587308 */ /* 0x000ea20000000800 */
[----:B------:R-:W-:Y:S02]  /*5330*/  FADD R5, R27, -R16 ;  /* 0x800000101b057221 */ /* 0x000fe40000000000 */
[----:B-1----:R-:W-:-:S05]  /*5340*/  FADD R128, R121, R128 ;  /* 0x0000008079807221 */ /* 0x002fca0000000000 */
[----:B------:R-:W1:Y:S01]  /*5350*/  MUFU.EX2 R28, R28 ;  /* 0x0000001c001c7308 */ /* 0x000e620000000800 */
[----:B0-----:R-:W-:Y:S02]  /*5360*/  FADD R77, R7, R76 ;  /* 0x0000004c074d7221 */ /* 0x001fe40000000000 */
[----:B------:R-:W-:Y:S02]  /*5370*/  FMUL R6, R6, 1.4426950216293334961 ;  /* 0x3fb8aa3b06067820 */ /* 0x000fe40000400000 */
[----:B------:R-:W-:-:S03]  /*5380*/  FMUL R80, R5, 1.4426950216293334961 ;  /* 0x3fb8aa3b05507820 */ /* 0x000fc60000400000 */
[----:B------:R-:W0:Y:S01]  /*5390*/  MUFU.EX2 R3, R3 ;  /* 0x0000000300037308 */ /* 0x000e220000000800 */
[----:B------:R-:W-:Y:S02]  /*53a0*/  FADD R5, R29, -R16 ;  /* 0x800000101d057221 */ /* 0x000fe40000000000 */
[----:B--2---:R-:W-:-:S05]  /*53b0*/  FADD R128, R31, R128 ;  /* 0x000000801f807221 */ /* 0x004fca0000000000 */
[----:B------:R-:W2:Y:S01]  /*53c0*/  MUFU.EX2 R9, R170 ;  /* 0x000000aa00097308 */ /* 0x000ea20000000800 */
[----:B---3--:R-:W-:Y:S02]  /*53d0*/  FADD R81, R8, R77 ;  /* 0x0000004d08517221 */ /* 0x008fe40000000000 */
[----:B------:R-:W-:-:S05]  /*53e0*/  FMUL R5, R5, 1.4426950216293334961 ;  /* 0x3fb8aa3b05057820 */ /* 0x000fca0000400000 */
[----:B------:R-:W3:Y:S01]  /*53f0*/  MUFU.EX2 R30, R30 ;  /* 0x0000001e001e7308 */ /* 0x000ee20000000800 */
[----:B----4-:R-:W-:Y:S01]  /*5400*/  FADD R89, R23, R128 ;  /* 0x0000008017597221 */ /* 0x010fe20000000000 */
[C---:B------:R-:W-:Y:S01]  /*5410*/  HMMA.16816.F32 R100, R112.reuse, R106, R100 ;  /* 0x0000006a7064723c */ /* 0x040fe20000001864 */
[----:B-----5:R-:W-:Y:S01]  /*5420*/  FADD R81, R4, R81 ;  /* 0x0000005104517221 */ /* 0x020fe20000000000 */
[----:B------:R-:W-:Y:S04]  /*5430*/  LDSM.16.M88.4 R104, [R166+0x80] ;  /* 0x00008000a668783b */ /* 0x000fe80000000200 */
[----:B------:R3:W4:Y:S01]  /*5440*/  MUFU.EX2 R29, R80 ;  /* 0x00000050001d7308 */ /* 0x0007220000000800 */
[----:B------:R-:W-:Y:S01]  /*5450*/  FADD R126, R88, R89 ;  /* 0x00000059587e7221 */ /* 0x000fe20000000000 */
[----:B------:R-:W-:Y:S01]  /*5460*/  HMMA.16816.F32 R24, R112, R98, R92 ;  /* 0x000000627018723c */ /* 0x000fe2000000185c */
[----:B-1----:R-:W-:Y:S01]  /*5470*/  FADD R124, R28, R81 ;  /* 0x000000511c7c7221 */ /* 0x002fe20000000000 */
[----:B------:R-:W-:Y:S04]  /*5480*/  LDSM.16.M88.4 R92, [R166+0x880] ;  /* 0x00088000a65c783b */ /* 0x000fe80000000200 */
[----:B------:R-:W1:Y:S01]  /*5490*/  MUFU.EX2 R6, R6 ;  /* 0x0000000600067308 */ /* 0x000e620000000800 */
[----:B0-----:R-:W-:Y:S01]  /*54a0*/  FADD R89, R3, R126 ;  /* 0x0000007e03597221 */ /* 0x001fe20000000000 */
[----:B------:R-:W-:Y:S01]  /*54b0*/  LDSM.16.M88.4 R76, [R166+0x1080] ;  /* 0x00108000a64c783b */ /* 0x000fe20000000200 */
[----:B--2---:R-:W-:-:S05]  /*54c0*/  FADD R81, R9, R124 ;  /* 0x0000007c09517221 */ /* 0x004fca0000000000 */
[----:B------:R0:W2:Y:S01]  /*54d0*/  MUFU.EX2 R118, R5 ;  /* 0x0000000500767308 */ /* 0x0000a20000000800 */
[----:B---3--:R-:W-:Y:S01]  /*54e0*/  FADD R80, R30, R89 ;  /* 0x000000591e507221 */ /* 0x008fe20000000000 */
[----:B------:R-:W-:Y:S01]  /*54f0*/  LDSM.16.M88.4 R96, [R166+0x1880] ;  /* 0x00188000a660783b */ /* 0x000fe20000000200 */
[----:B------:R-:W-:Y:S02]  /*5500*/  FADD R81, R14, R81 ;  /* 0x000000510e517221 */ /* 0x000fe40000000000 */
[----:B----4-:R-:W-:Y:S02]  /*5510*/  FADD R89, R29, R80 ;  /* 0x000000501d597221 */ /* 0x010fe40000000000 */
[----:B-1----:R-:W-:Y:S01]  /*5520*/  FADD R81, R6, R81 ;  /* 0x0000005106517221 */ /* 0x002fe20000000000 */
[----:B------:R-:W-:Y:S03]  /*5530*/  HMMA.16816.F32 R84, R112, R90, R84 ;  /* 0x0000005a7054723c */ /* 0x000fe60000001854 */
[----:B0-----:R-:W-:-:S02]  /*5540*/  FADD R5, R120, R81 ;  /* 0x0000005178057221 */ /* 0x001fc40000000000 */
[----:B--2---:R-:W-:-:S03]  /*5550*/  FADD R89, R118, R89 ;  /* 0x0000005976597221 */ /* 0x004fc60000000000 */
[----:B------:R-:W-:Y:S01]  /*5560*/  HMMA.16816.F32 R108, R112, R82, R108 ;  /* 0x00000052706c723c */ /* 0x000fe2000000186c */
[----:B------:R-:W0:Y:S04]  /*5570*/  SHFL.BFLY PT, R90, R5, 0x2, 0x1f ;  /* 0x0c401f00055a7f89 */ /* 0x000e2800000e0000 */
[----:B------:R-:W1:Y:S04]  /*5580*/  SHFL.BFLY PT, R112, R89, 0x2, 0x1f ;  /* 0x0c401f0059707f89 */ /* 0x000e6800000e0000 */
[----:B------:R-:W2:Y:S01]  /*5590*/  S2R R119, SR_CTAID.X ;  /* 0x0000000000777919 */ /* 0x000ea20000002500 */
[----:B------:R-:W-:-:S02]  /*55a0*/  F2FP.PACK_AB R80, R8, R7 ;  /* 0x000000070850723e */ /* 0x000fc400000000ff */
[----:B------:R-:W-:Y:S02]  /*55b0*/  F2FP.PACK_AB R81, R31, R121 ;  /* 0x000000791f51723e */ /* 0x000fe400000000ff */
[----:B------:R-:W-:Y:S02]  /*55c0*/  F2FP.PACK_AB R82, R28, R4 ;  /* 0x000000041c52723e */ /* 0x000fe400000000ff */
[----:B------:R-:W-:Y:S01]  /*55d0*/  F2FP.PACK_AB R83, R88, R23 ;  /* 0x000000175853723e */ /* 0x000fe200000000ff */
[----:B0-----:R-:W-:Y:S02]  /*55e0*/  FADD R8, R5, R90 ;  /* 0x0000005a05087221 */ /* 0x001fe40000000000 */
[----:B-1----:R-:W-:-:S03]  /*55f0*/  FADD R112, R89, R112 ;  /* 0x0000007059707221 */ /* 0x002fc60000000000 */
[----:B------:R-:W-:Y:S01]  /*5600*/  SHFL.BFLY PT, R23, R8, 0x1, 0x1f ;  /* 0x0c201f0008177f89 */ /* 0x000fe200000e0000 */
[----:B------:R-:W-:Y:S03]  /*5610*/  HMMA.16816.F32 R100, R80, R104, R100 ;  /* 0x000000685064723c */ /* 0x000fe60000001864 */
[----:B------:R-:W0:Y:S01]  /*5620*/  SHFL.BFLY PT, R31, R112, 0x1, 0x1f ;  /* 0x0c201f00701f7f89 */ /* 0x000e2200000e0000 */
[----:B--2---:R-:W-:-:S04]  /*5630*/  IMAD.SHL.U32 R119, R119, 0x40, RZ ;  /* 0x0000004077777824 */ /* 0x004fc800078e00ff */
[----:B------:R-:W-:Y:S01]  /*5640*/  HMMA.16816.F32 R24, R80, R92, R24 ;  /* 0x0000005c5018723c */ /* 0x000fe20000001818 */
[----:B------:R-:W-:-:S07]  /*5650*/  UIADD3 UR4, UR4, 0x80, URZ ;  /* 0x0000008004047890 */ /* 0x000fce000fffe03f */
[C---:B------:R-:W-:Y:S08]  /*5660*/  HMMA.16816.F32 R84, R80.reuse, R76, R84 ;  /* 0x0000004c5054723c */ /* 0x040ff00000001854 */
[----:B------:R-:W-:Y:S01]  /*5670*/  HMMA.16816.F32 R108, R80, R96, R108 ;  /* 0x00000060506c723c */ /* 0x000fe2000000186c */
[----:B------:R-:W-:-:S04]  /*5680*/  IADD3 R119, R119, 0x40, RZ ;  /* 0x0000004077777810 */ /* 0x000fc80007ffe0ff */
[----:B------:R-:W-:Y:S02]  /*5690*/  ISETP.LE.AND P0, PT, R119, UR4, PT ;  /* 0x0000000477007c0c */ /* 0x000fe4000bf03270 */
[----:B------:R-:W-:Y:S02]  /*56a0*/  F2FP.PACK_AB R4, R14, R9 ;  /* 0x000000090e04723e */ /* 0x000fe400000000ff */
[----:B------:R-:W-:Y:S02]  /*56b0*/  F2FP.PACK_AB R5, R30, R3 ;  /* 0x000000031e05723e */ /* 0x000fe400000000ff */
[----:B------:R-:W-:Y:S02]  /*56c0*/  F2FP.PACK_AB R6, R120, R6 ;  /* 0x000000067806723e */ /* 0x000fe400000000ff */
[----:B------:R-:W-:Y:S01]  /*56d0*/  F2FP.PACK_AB R7, R118, R29 ;  /* 0x0000001d7607723e */ /* 0x000fe200000000ff */
[----:B0-----:R-:W-:Y:S02]  /*56e0*/  FADD R31, R112, R31 ;  /* 0x0000001f701f7221 */ /* 0x001fe40000000000 */
[----:B------:R-:W-:-:S02]  /*56f0*/  IMAD.MOV.U32 R3, RZ, RZ, 0x80 ;  /* 0x00000080ff037424 */ /* 0x000fc400078e00ff */
[----:B------:R-:W-:Y:S02]  /*5700*/  FADD R23, R8, R23 ;  /* 0x0000001708177221 */ /* 0x000fe40000000000 */
[----:B------:R-:W-:Y:S01]  /*5710*/  HMMA.16816.F32 R88, R4, R106, R100 ;  /* 0x0000006a0458723c */ /* 0x000fe20000001864 */
[----:B------:R-:W-:Y:S02]  /*5720*/  FFMA R21, R20, R21, R31 ;  /* 0x0000001514157223 */ /* 0x000fe4000000001f */
[C---:B------:R-:W-:Y:S02]  /*5730*/  IMAD R2, R3.reuse, c[0x0][0x1b4], R2 ;  /* 0x00006d0003027a24 */ /* 0x040fe400078e0202 */
[----:B------:R-:W-:-:S03]  /*5740*/  IMAD R15, R3, c[0x0][0x1a4], R15 ;  /* 0x00006900030f7a24 */ /* 0x000fc600078e020f */
[----:B------:R-:W-:Y:S01]  /*5750*/  HMMA.16816.F32 R92, R4, R94, R24 ;  /* 0x0000005e045c723c */ /* 0x000fe20000001818 */
[----:B------:R-:W-:Y:S02]  /*5760*/  FFMA R10, R22, R10, R23 ;  /* 0x0000000a160a7223 */ /* 0x000fe40000000017 */
[----:B------:R-:W-:Y:S02]  /*5770*/  IMAD.MOV.U32 R14, RZ, RZ, R13 ;  /* 0x000000ffff0e7224 */ /* 0x000fe400078e000d */
[----:B------:R-:W-:-:S03]  /*5780*/  IMAD.MOV.U32 R20, RZ, RZ, R16 ;  /* 0x000000ffff147224 */ /* 0x000fc600078e0010 */
[C---:B------:R-:W-:Y:S08]  /*5790*/  HMMA.16816.F32 R76, R4.reuse, R78, R84 ;  /* 0x0000004e044c723c */ /* 0x040ff00000001854 */
[----:B------:R-:W-:Y:S01]  /*57a0*/  HMMA.16816.F32 R96, R4, R98, R108 ;  /* 0x000000620460723c */ /* 0x000fe2000000186c */
[----:B------:R-:W-:Y:S01]  /*57b0*/  @P0 CALL.REL.NOINC `(.L_x_1) ;  /* 0x0000001000000944 */ /* 0x000fe20003c00000 */
[----:B------:R-:W-:Y:S06]  /*57c0*/  BRA `(.L_x_2) ;  /* 0xffffc14000007947 */ /* 0x000fec000383ffff */
.L_x_1:
[----:B------:R-:W-:-:S07]  /*57d0*/  NOP ;  /* 0x0000000000007918 */ /* 0x000fce0000000000 */
[----:B------:R-:W-:Y:S02]  /*57e0*/  IMAD.MOV.U32 R34, RZ, RZ, R13 ;  /* 0x000000ffff227224 */ /* 0x000fe400078e000d */
[----:B------:R-:W-:-:S07]  /*57f0*/  IMAD.MOV.U32 R35, RZ, RZ, R16 ;  /* 0x000000ffff237224 */ /* 0x000fce00078e0010 */
.L_x_0:
[----:B------:R-:W0:Y:S01]  /*5800*/  S2R R7, SR_TID.X ;  /* 0x0000000000077919 */ /* 0x000e220000002100 */
[----:B------:R-:W-:Y:S01]  /*5810*/  IMAD.MOV.U32 R17, RZ, RZ, R10 ;  /* 0x000000ffff117224 */ /* 0x000fe200078e000a */
[C---:B------:R-:W-:Y:S01]  /*5820*/  FSETP.GEU.AND P3, PT, R21.reuse, 1.175494350822287508e-38, PT ;  /* 0x008000001500780b */ /* 0x040fe20003f6e000 */
[----:B------:R-:W-:Y:S01]  /*5830*/  FMUL R2, R21, 8388608 ;  /* 0x4b00000015027820 */ /* 0x000fe20000400000 */
[----:B------:R-:W1:Y:S01]  /*5840*/  S2R R56, SR_TID.X ;  /* 0x0000000000387919 */ /* 0x000e620000002100 */
[C---:B------:R-:W-:Y:S01]  /*5850*/  FMUL R0, R17.reuse, 8388608 ;  /* 0x4b00000011007820 */ /* 0x040fe20000400000 */
[----:B------:R-:W-:Y:S01]  /*5860*/  FSETP.GEU.AND P2, PT, R17, 1.175494350822287508e-38, PT ;  /* 0x008000001100780b */ /* 0x000fe20003f4e000 */
[----:B------:R-:W-:Y:S01]  /*5870*/  IMAD.MOV.U32 R25, RZ, RZ, 0x3dc6b27f ;  /* 0x3dc6b27fff197424 */ /* 0x000fe200078e00ff */
[----:B------:R-:W2:Y:S01]  /*5880*/  S2R R52, SR_CTAID.X ;  /* 0x0000000000347919 */ /* 0x000ea20000002500 */
[----:B------:R-:W-:Y:S01]  /*5890*/  FSEL R50, R2, R21, !P3 ;  /* 0x0000001502327208 */ /* 0x000fe20005800000 */
[----:B------:R-:W-:Y:S01]  /*58a0*/  IMAD.MOV.U32 R53, RZ, RZ, c[0x0][0x1c8] ;  /* 0x00007200ff357624 */ /* 0x000fe200078e00ff */
[----:B------:R-:W-:Y:S01]  /*58b0*/  FSEL R55, R0, R17, !P2 ;  /* 0x0000001100377208 */ /* 0x000fe20005000000 */
[----:B------:R-:W3:Y:S01]  /*58c0*/  S2R R8, SR_TID.X ;  /* 0x0000000000087919 */ /* 0x000ee20000002100 */
[----:B------:R-:W-:-:S02]  /*58d0*/  FSETP.GT.AND P1, PT, |R21|, 8.50705917302346158658e+37, PT ;  /* 0x7e8000001500780b */ /* 0x000fc40003f24200 */
[----:B------:R-:W-:Y:S01]  /*58e0*/  IADD3 R0, R55, -0x3f3504f3, RZ ;  /* 0xc0cafb0d37007810 */ /* 0x000fe20007ffe0ff */
[----:B------:R-:W4:Y:S03]  /*58f0*/  S2R R54, SR_CTAID.Y ;  /* 0x0000000000367919 */ /* 0x000f260000002600 */
[----:B------:R-:W-:Y:S01]  /*5900*/  LOP3.LUT R2, R0, 0xff800000, RZ, 0xc0, !PT ;  /* 0xff80000000027812 */ /* 0x000fe200078ec0ff */
[----:B------:R-:W-:Y:S01]  /*5910*/  BAR.SYNC.DEFER_BLOCKING 0x0 ;  /* 0x0000000000007b1d */ /* 0x000fe20000010000 */
[----:B------:R-:W-:Y:S01]  /*5920*/  IADD3 R0, R50, -0x3f3504f3, RZ ;  /* 0xc0cafb0d32007810 */ /* 0x000fe20007ffe0ff */
[----:B0-----:R-:W-:-:S03]  /*5930*/  IMAD.SHL.U32 R11, R7, 0x8, RZ ;  /* 0x00000008070b7824 */ /* 0x001fc600078e00ff */
[----:B------:R-:W-:Y:S01]  /*5940*/  LOP3.LUT R9, R0, 0xff800000, RZ, 0xc0, !PT ;  /* 0xff80000000097812 */ /* 0x000fe200078ec0ff */
[----:B------:R-:W0:Y:S01]  /*5950*/  S2R R24, SR_TID.X ;  /* 0x0000000000187919 */ /* 0x000e220000002100 */
[----:B------:R-:W-:Y:S01]  /*5960*/  @P1 FMUL R99, R99, 0.25 ;  /* 0x3e80000063631820 */ /* 0x000fe20000400000 */
[--C-:B-1----:R-:W-:Y:S01]  /*5970*/  SHF.R.U32.HI R6, RZ, 0x1, R56.reuse ;  /* 0x00000001ff067819 */ /* 0x102fe20000011638 */
[----:B------:R-:W-:Y:S01]  /*5980*/  IMAD.SHL.U32 R5, R56, 0x4, RZ ;  /* 0x0000000438057824 */ /* 0x000fe200078e00ff */
[C---:B------:R-:W-:Y:S01]  /*5990*/  LOP3.LUT R3, R11.reuse, 0x78, RZ, 0xc0, !PT ;  /* 0x000000780b037812 */ /* 0x040fe200078ec0ff */
[----:B------:R-:W-:Y:S01]  /*59a0*/  @P1 FMUL R98, R98, 0.25 ;  /* 0x3e80000062621820 */ /* 0x000fe20000400000 */
[----:B------:R-:W-:Y:S01]  /*59b0*/  LOP3.LUT R4, R11, 0x38, RZ, 0xc0, !PT ;  /* 0x000000380b047812 */ /* 0x000fe200078ec0ff */
[----:B--2---:R-:W-:Y:S01]  /*59c0*/  IMAD.SHL.U32 R52, R52, 0x40, RZ ;  /* 0x0000004034347824 */ /* 0x004fe200078e00ff */
[----:B------:R-:W-:Y:S01]  /*59d0*/  LOP3.LUT R5, R5, 0xc0, RZ, 0xc0, !PT ;  /* 0x000000c005057812 */ /* 0x000fe200078ec0ff */
[----:B------:R-:W-:Y:S01]  /*59e0*/  @P1 FMUL R79, R79, 0.25 ;  /* 0x3e8000004f4f1820 */ /* 0x000fe20000400000 */
[----:B---3--:R-:W-:Y:S01]  /*59f0*/  LOP3.LUT R8, R8, 0x60, RZ, 0xc0, !PT ;  /* 0x0000006008087812 */ /* 0x008fe200078ec0ff */
[----:B------:R-:W-:Y:S01]  /*5a00*/  @P1 FMUL R78, R78, 0.25 ;  /* 0x3e8000004e4e1820 */ /* 0x000fe20000400000 */
[----:B------:R-:W-:Y:S01]  /*5a10*/  LOP3.LUT R6, R6, 0x4, RZ, 0xc0, !PT ;  /* 0x0000000406067812 */ /* 0x000fe200078ec0ff */
[----:B------:R-:W-:Y:S01]  /*5a20*/  @P1 FMUL R95, R95, 0.25 ;  /* 0x3e8000005f5f1820 */ /* 0x000fe20000400000 */
[----:B------:R-:W-:Y:S01]  /*5a30*/  LOP3.LUT R52, R52, 0x3f, R56, 0xf8, !PT ;  /* 0x0000003f34347812 */ /* 0x000fe200078ef838 */
[----:B------:R-:W-:Y:S01]  /*5a40*/  IMAD R13, R8, 0x4, R3 ;  /* 0x00000004080d7824 */ /* 0x000fe200078e0203 */
[----:B------:R-:W-:Y:S01]  /*5a50*/  IADD3 R41, R6, R4, R5 ;  /* 0x0000000406297210 */ /* 0x000fe20007ffe005 */
[----:B----4-:R-:W-:Y:S01]  /*5a60*/  IMAD R4, R54, c[0x0][0x1c0], RZ ;  /* 0x0000700036047a24 */ /* 0x010fe200078e02ff */
[----:B------:R-:W-:Y:S01]  /*5a70*/  LOP3.LUT R10, R56, 0xc, RZ, 0xc0, !PT ;  /* 0x0000000c380a7812 */ /* 0x000fe200078ec0ff */
[----:B------:R-:W1:Y:S01]  /*5a80*/  I2F R5, R9 ;  /* 0x0000000900057306 */ /* 0x000e620000201400 */
[----:B------:R-:W-:Y:S01]  /*5a90*/  LOP3.LUT R8, R7, 0x3, RZ, 0xc0, !PT ;  /* 0x0000000307087812 */ /* 0x000fe200078ec0ff */
[----:B------:R-:W-:Y:S01]  /*5aa0*/  IMAD R7, R52, c[0x0][0x1c4], RZ ;  /* 0x0000710034077a24 */ /* 0x000fe200078e02ff */
[----:B------:R-:W-:Y:S01]  /*5ab0*/  LOP3.LUT R6, R11, 0x380, RZ, 0xc0, !PT ;  /* 0x000003800b067812 */ /* 0x000fe200078ec0ff */
[----:B------:R-:W-:Y:S01]  /*5ac0*/  IMAD.SHL.U32 R0, R4, 0x2, RZ ;  /* 0x0000000204007824 */ /* 0x000fe200078e00ff */
[----:B0-----:R-:W-:Y:S01]  /*5ad0*/  SHF.R.U32.HI R24, RZ, 0x6, R24 ;  /* 0x00000006ff187819 */ /* 0x001fe20000011618 */
[----:B------:R-:W-:Y:S01]  /*5ae0*/  IMAD R15, R10, 0x8, R8 ;  /* 0x000000080a0f7824 */ /* 0x000fe200078e0208 */
[----:B------:R-:W-:Y:S01]  /*5af0*/  SHF.R.S32.HI R8, RZ, 0x4, R56 ;  /* 0x00000004ff087819 */ /* 0x000fe20000011438 */
[----:B------:R-:W-:Y:S01]  /*5b00*/  IMAD.SHL.U32 R11, R7, 0x2, RZ ;  /* 0x00000002070b7824 */ /* 0x000fe200078e00ff */
[----:B------:R0:W-:Y:S01]  /*5b10*/  I2F R3, R2 ;  /* 0x0000000200037306 */ /* 0x0001e20000201400 */
[----:B------:R-:W-:Y:S01]  /*5b20*/  IMAD.U32 R15, R15, 0x20, R6 ;  /* 0x000000200f0f7824 */ /* 0x000fe200078e0006 */
[----:B------:R-:W-:Y:S01]  /*5b30*/  SGXT R8, R8, 0x1 ;  /* 0x000000010808781a */ /* 0x000fe20000000200 */
[----:B------:R-:W-:Y:S01]  /*5b40*/  IMAD.HI R6, R4, 0x2, RZ ;  /* 0x0000000204067827 */ /* 0x000fe200078e02ff */
[----:B------:R-:W-:-:S02]  /*5b50*/  IADD3 R39, P4, P5, R11, c[0x0][0x178], R0 ;  /* 0x00005e000b277a10 */ /* 0x000fc40007d9e000 */
[----:B------:R-:W-:Y:S01]  /*5b60*/  FSEL R0, RZ, -23, P2 ;  /* 0xc1b80000ff007808 */ /* 0x000fe20001000000 */
[----:B------:R-:W-:Y:S01]  /*5b70*/  IMAD.HI R7, R7, 0x2, RZ ;  /* 0x0000000207077827 */ /* 0x000fe200078e02ff */
[----:B------:R-:W-:Y:S02]  /*5b80*/  FSETP.GT.AND P2, PT, |R17|, 8.50705917302346158658e+37, PT ;  /* 0x7e8000001100780b */ /* 0x000fe40003f44200 */
[----:B------:R-:W-:Y:S01]  /*5b90*/  FSEL R4, RZ, -23, P3 ;  /* 0xc1b80000ff047808 */ /* 0x000fe20001800000 */
[----:B------:R-:W-:Y:S01]  /*5ba0*/  @P1 FMUL R94, R94, 0.25 ;  /* 0x3e8000005e5e1820 */ /* 0x000fe20000400000 */
[----:B------:R-:W-:Y:S01]  /*5bb0*/  IADD3.X R51, R7, c[0x0][0x17c], R6, P4, P5 ;  /* 0x00005f0007337a10 */ /* 0x000fe200027ea406 */
[----:B------:R-:W-:Y:S01]  /*5bc0*/  @P1 FMUL R91, R91, 0.25 ;  /* 0x3e8000005b5b1820 */ /* 0x000fe20000400000 */
[----:B------:R-:W-:Y:S01]  /*5bd0*/  FSETP.GEU.AND P4, PT, |R17|, 1.175494350822287508e-38, PT ;  /* 0x008000001100780b */ /* 0x000fe20003f8e200 */
[----:B-1----:R-:W-:Y:S01]  /*5be0*/  FFMA.FTZ R36, R5, 1.1920928955078125e-07, R4 ;  /* 0x3400000005247823 */ /* 0x002fe20000010004 */
[C---:B------:R-:W-:Y:S01]  /*5bf0*/  FSETP.GEU.AND P3, PT, |R21|.reuse, 1.175494350822287508e-38, PT ;  /* 0x008000001500780b */ /* 0x040fe20003f6e200 */
[----:B------:R-:W-:Y:S01]  /*5c00*/  @P1 FMUL R21, R21, 0.25 ;  /* 0x3e80000015151820 */ /* 0x000fe20000400000 */
[----:B------:R-:W-:Y:S01]  /*5c10*/  LOP3.LUT R18, R13, 0x408, R8, 0x78, !PT ;  /* 0x000004080d127812 */ /* 0x000fe200078e7808 */
[----:B------:R-:W-:Y:S01]  /*5c20*/  @P1 FMUL R90, R90, 0.25 ;  /* 0x3e8000005a5a1820 */ /* 0x000fe20000400000 */
[----:B------:R-:W-:Y:S01]  /*5c30*/  SGXT.U32 R24, R24, 0x1 ;  /* 0x000000011818781a */ /* 0x000fe20000000000 */
[----:B------:R-:W-:Y:S01]  /*5c40*/  @P2 FMUL R17, R17, 0.25 ;  /* 0x3e80000011112820 */ /* 0x000fe20000400000 */
[----:B------:R-:W-:Y:S01]  /*5c50*/  ISETP.GE.U32.AND P1, PT, R50, 0x7f800000, PT ;  /* 0x7f8000003200780c */ /* 0x000fe20003f26070 */
[----:B------:R-:W-:Y:S01]  /*5c60*/  @P2 FMUL R96, R96, 0.25 ;  /* 0x3e80000060602820 */ /* 0x000fe20000400000 */
[----:B------:R-:W-:Y:S01]  /*5c70*/  LOP3.LUT P0, RZ, R56, 0x40, RZ, 0xc0, !PT ;  /* 0x0000004038ff7812 */ /* 0x000fe2000780c0ff */
[----:B------:R-:W-:-:S02]  /*5c80*/  @P2 FMUL R76, R76, 0.25 ;  /* 0x3e8000004c4c2820 */ /* 0x000fc40000400000 */
[----:B------:R-:W-:Y:S02]  /*5c90*/  @!P4 FMUL R17, R17, 16777216 ;  /* 0x4b8000001111c820 */ /* 0x000fe40000400000 */
[----:B------:R-:W-:Y:S02]  /*5ca0*/  @!P3 FMUL R21, R21, 16777216 ;  /* 0x4b8000001515b820 */ /* 0x000fe40000400000 */
[----:B------:R-:W1:Y:S01]  /*5cb0*/  MUFU.RCP R7, R17 ;  /* 0x0000001100077308 */ /* 0x000e620000001000 */
[----:B------:R-:W-:Y:S02]  /*5cc0*/  @!P4 FMUL R96, R96, 16777216 ;  /* 0x4b8000006060c820 */ /* 0x000fe40000400000 */
[----:B------:R-:W-:Y:S02]  /*5cd0*/  @!P4 FMUL R76, R76, 16777216 ;  /* 0x4b8000004c4cc820 */ /* 0x000fe40000400000 */
[----:B0-----:R-:W-:Y:S02]  /*5ce0*/  IMAD.IADD R2, R55, 0x1, -R2 ;  /* 0x0000000137027824 */ /* 0x001fe400078e0a02 */
[----:B------:R-:W-:Y:S01]  /*5cf0*/  @P2 FMUL R92, R92, 0.25 ;  /* 0x3e8000005c5c2820 */ /* 0x000fe20000400000 */
[----:B------:R0:W2:Y:S01]  /*5d00*/  MUFU.RCP R4, R21 ;  /* 0x0000001500047308 */ /* 0x0000a20000001000 */
[----:B------:R-:W-:-:S02]  /*5d10*/  @P2 FMUL R88, R88, 0.25 ;  /* 0x3e80000058582820 */ /* 0x000fc40000400000 */
[----:B------:R-:W-:Y:S02]  /*5d20*/  @P2 FMUL R97, R97, 0.25 ;  /* 0x3e80000061612820 */ /* 0x000fe40000400000 */
[----:B------:R-:W-:Y:S02]  /*5d30*/  @P2 FMUL R77, R77, 0.25 ;  /* 0x3e8000004d4d2820 */ /* 0x000fe40000400000 */
[----:B------:R-:W-:Y:S02]  /*5d40*/  @P2 FMUL R93, R93, 0.25 ;  /* 0x3e8000005d5d2820 */ /* 0x000fe40000400000 */
[----:B------:R-:W-:Y:S01]  /*5d50*/  @P2 FMUL R89, R89, 0.25 ;  /* 0x3e80000059592820 */ /* 0x000fe20000400000 */
[----:B------:R-:W-:Y:S01]  /*5d60*/  ISETP.GE.U32.AND P2, PT, R55, 0x7f800000, PT ;  /* 0x7f8000003700780c */ /* 0x000fe20003f46070 */
[C---:B-1----:R-:W-:Y:S02]  /*5d70*/  FMUL R8, R7.reuse, R96 ;  /* 0x0000006007087220 */ /* 0x042fe40000400000 */
[----:B------:R-:W-:-:S02]  /*5d80*/  FMUL R13, R7, R76 ;  /* 0x0000004c070d7220 */ /* 0x000fc40000400000 */
[----:B------:R-:W-:Y:S02]  /*5d90*/  @!P3 FMUL R99, R99, 16777216 ;  /* 0x4b8000006363b820 */ /* 0x000fe40000400000 */
[----:B------:R-:W-:Y:S01]  /*5da0*/  @!P3 FMUL R98, R98, 16777216 ;  /* 0x4b8000006262b820 */ /* 0x000fe20000400000 */
[----:B0-----:R-:W-:Y:S01]  /*5db0*/  F2FP.PACK_AB R21, R8, R13 ;  /* 0x0000000d0815723e */ /* 0x001fe200000000ff */
[----:B------:R-:W-:Y:S02]  /*5dc0*/  @!P3 FMUL R79, R79, 16777216 ;  /* 0x4b8000004f4fb820 */ /* 0x000fe40000400000 */
[----:B------:R-:W-:Y:S02]  /*5dd0*/  @!P3 FMUL R78, R78, 16777216 ;  /* 0x4b8000004e4eb820 */ /* 0x000fe40000400000 */
[----:B------:R-:W-:Y:S02]  /*5de0*/  @!P3 FMUL R95, R95, 16777216 ;  /* 0x4b8000005f5fb820 */ /* 0x000fe40000400000 */
[----:B------:R-:W-:-:S02]  /*5df0*/  @!P3 FMUL R94, R94, 16777216 ;  /* 0x4b8000005e5eb820 */ /* 0x000fc40000400000 */
[----:B------:R-:W-:Y:S02]  /*5e00*/  @!P3 FMUL R91, R91, 16777216 ;  /* 0x4b8000005b5bb820 */ /* 0x000fe40000400000 */
[----:B------:R-:W-:Y:S02]  /*5e10*/  @!P3 FMUL R90, R90, 16777216 ;  /* 0x4b8000005a5ab820 */ /* 0x000fe40000400000 */
[----:B------:R-:W-:Y:S02]  /*5e20*/  FADD R2, R2, -1 ;  /* 0xbf80000002027421 */ /* 0x000fe40000000000 */
[----:B------:R-:W-:Y:S02]  /*5e30*/  @!P4 FMUL R92, R92, 16777216 ;  /* 0x4b8000005c5cc820 */ /* 0x000fe40000400000 */
[----:B------:R-:W-:Y:S02]  /*5e40*/  @!P4 FMUL R88, R88, 16777216 ;  /* 0x4b8000005858c820 */ /* 0x000fe40000400000 */
[----:B------:R-:W-:-:S02]  /*5e50*/  @!P4 FMUL R97, R97, 16777216 ;  /* 0x4b8000006161c820 */ /* 0x000fc40000400000 */
[----:B------:R-:W-:Y:S02]  /*5e60*/  @!P4 FMUL R77, R77, 16777216 ;  /* 0x4b8000004d4dc820 */ /* 0x000fe40000400000 */
[----:B------:R-:W-:Y:S02]  /*5e70*/  @!P4 FMUL R93, R93, 16777216 ;  /* 0x4b8000005d5dc820 */ /* 0x000fe40000400000 */
[----:B------:R-:W-:Y:S02]  /*5e80*/  @!P4 FMUL R89, R89, 16777216 ;  /* 0x4b8000005959c820 */ /* 0x000fe40000400000 */
[----:B------:R-:W-:Y:S02]  /*5e90*/  IMAD R26, R10, 0x2, R15 ;  /* 0x000000020a1a7824 */ /* 0x000fe400078e020f */
[----:B------:R-:W-:Y:S02]  /*5ea0*/  FFMA.FTZ R0, R3, 1.1920928955078125e-07, R0 ;  /* 0x3400000003007823 */ /* 0x000fe40000010000 */
[----:B--2---:R-:W-:Y:S01]  /*5eb0*/  FMUL R5, R4, R99 ;  /* 0x0000006304057220 */ /* 0x004fe20000400000 */
[----:B------:R-:W-:Y:S01]  /*5ec0*/  LOP3.LUT R29, R26, 0x8, RZ, 0x3c, !PT ;  /* 0x000000081a1d7812 */ /* 0x000fe200078e3cff */
[----:B------:R-:W-:Y:S01]  /*5ed0*/  FMUL R6, R4, R98 ;  /* 0x0000006204067220 */ /* 0x000fe20000400000 */
[----:B------:R-:W-:Y:S01]  /*5ee0*/  LOP3.LUT R30, R26, 0x10, RZ, 0x3c, !PT ;  /* 0x000000101a1e7812 */ /* 0x000fe200078e3cff */
[----:B------:R-:W-:Y:S01]  /*5ef0*/  FMUL R10, R4, R79 ;  /* 0x0000004f040a7220 */ /* 0x000fe20000400000 */
[----:B------:R-:W-:Y:S01]  /*5f00*/  LOP3.LUT R32, R26, 0x18, RZ, 0x3c, !PT ;  /* 0x000000181a207812 */ /* 0x000fe200078e3cff */
[----:B------:R-:W-:-:S02]  /*5f10*/  FMUL R11, R4, R78 ;  /* 0x0000004e040b7220 */ /* 0x000fc40000400000 */
[C---:B------:R-:W-:Y:S02]  /*5f20*/  FMUL R12, R4.reuse, R95 ;  /* 0x0000005f040c7220 */ /* 0x040fe40000400000 */
[----:B------:R-:W-:Y:S02]  /*5f30*/  FMUL R14, R4, R94 ;  /* 0x0000005e040e7220 */ /* 0x000fe40000400000 */
[----:B------:R-:W-:Y:S02]  /*5f40*/  FFMA.FTZ R3, R2, R25, -0.16845393180847167969 ;  /* 0xbe2c7f3002037423 */ /* 0x000fe40000010019 */
[C---:B------:R-:W-:Y:S02]  /*5f50*/  FMUL R17, R4.reuse, R91 ;  /* 0x0000005b04117220 */ /* 0x040fe40000400000 */
[----:B------:R-:W-:Y:S02]  /*5f60*/  FMUL R19, R4, R90 ;  /* 0x0000005a04137220 */ /* 0x000fe40000400000 */
[C---:B------:R-:W-:Y:S01]  /*5f70*/  FMUL R15, R7.reuse, R92 ;  /* 0x0000005c070f7220 */ /* 0x040fe20000400000 */
[----:B------:R-:W-:Y:S01]  /*5f80*/  F2FP.PACK_AB R12, R12, R17 ;  /* 0x000000110c0c723e */ /* 0x000fe200000000ff */
[C---:B------:R-:W-:Y:S01]  /*5f90*/  FMUL R16, R7.reuse, R88 ;  /* 0x0000005807107220 */ /* 0x040fe20000400000 */
[----:B------:R-:W-:Y:S01]  /*5fa0*/  F2FP.PACK_AB R14, R14, R19 ;  /* 0x000000130e0e723e */ /* 0x000fe200000000ff */
[----:B------:R-:W-:-:S02]  /*5fb0*/  FMUL R4, R7, R97 ;  /* 0x0000006107047220 */ /* 0x000fc40000400000 */
[----:B------:R-:W-:Y:S01]  /*5fc0*/  FMUL R13, R7, R77 ;  /* 0x0000004d070d7220 */ /* 0x000fe20000400000 */
[----:B------:R-:W-:Y:S01]  /*5fd0*/  F2FP.PACK_AB R20, R15, R16 ;  /* 0x000000100f14723e */ /* 0x000fe200000000ff */
[C---:B------:R-:W-:Y:S01]  /*5fe0*/  FMUL R8, R7.reuse, R93 ;  /* 0x0000005d07087220 */ /* 0x040fe20000400000 */
[----:B------:R-:W-:Y:S01]  /*5ff0*/  F2FP.PACK_AB R15, R6, R11 ;  /* 0x0000000b060f723e */ /* 0x000fe200000000ff */
[----:B------:R-:W-:Y:S01]  /*6000*/  FMUL R7, R7, R89 ;  /* 0x0000005907077220 */ /* 0x000fe20000400000 */
[----:B------:R-:W-:Y:S01]  /*6010*/  F2FP.PACK_AB R23, R4, R13 ;  /* 0x0000000d0417723e */ /* 0x000fe200000000ff */
[----:B------:R-:W-:Y:S01]  /*6020*/  FFMA.FTZ R3, R2, R3, 0.1716887056827545166 ;  /* 0x3e2fcf2a02037423 */ /* 0x000fe20000010003 */
[----:B------:R-:W-:Y:S01]  /*6030*/  F2FP.PACK_AB R13, R5, R10 ;  /* 0x0000000a050d723e */ /* 0x000fe200000000ff */
[----:B------:R-:W-:Y:S01]  /*6040*/  STS.64 [R18], R20 ;  /* 0x0000001412007388 */ /* 0x000fe20000000a00 */
[----:B------:R-:W-:Y:S01]  /*6050*/  F2FP.PACK_AB R22, R8, R7 ;  /* 0x000000070816723e */ /* 0x000fe200000000ff */
[----:B------:R-:W-:Y:S01]  /*6060*/  FFMA.FTZ R3, R2, R3, -0.17900948226451873779 ;  /* 0xbe374e4302037423 */ /* 0x000fe20000010003 */
[----:B------:R-:W-:Y:S01]  /*6070*/  LOP3.LUT R11, R18, 0x10, RZ, 0x3c, !PT ;  /* 0x00000010120b7812 */ /* 0x000fe200078e3cff */
[----:B------:R-:W-:-:S02]  /*6080*/  IMAD R5, R24, c[0x0][0x1c8], RZ ;  /* 0x0000720018057a24 */ /* 0x000fc400078e02ff */
[C---:B------:R-:W-:Y:S01]  /*6090*/  FFMA.FTZ R3, R2.reuse, R3, 0.20512372255325317383 ;  /* 0x3e520bf402037423 */ /* 0x040fe20000010003 */
[----:B------:R-:W-:Y:S01]  /*60a0*/  STS.64 [R18+0x200], R22 ;  /* 0x0002001612007388 */ /* 0x000fe20000000a00 */
[C---:B------:R-:W-:Y:S02]  /*60b0*/  IMAD R7, R53.reuse, 0x2, R5 ;  /* 0x0000000235077824 */ /* 0x040fe400078e0205 */
[C---:B------:R-:W-:Y:S01]  /*60c0*/  FFMA.FTZ R3, R2.reuse, R3, -0.24046532809734344482 ;  /* 0xbe763c8b02037423 */ /* 0x040fe20000010003 */
[----:B------:R-:W-:Y:S01]  /*60d0*/  STS.64 [R11+0x800], R14 ;  /* 0x0008000e0b007388 */ /* 0x000fe20000000a00 */
[----:B------:R-:W-:Y:S01]  /*60e0*/  IMAD R8, R53, 0x2, R7 ;  /* 0x0000000235087824 */ /* 0x000fe200078e0207 */
[----:B------:R-:W-:Y:S01]  /*60f0*/  LEA R4, P4, R7, R39, 0x1 ;  /* 0x0000002707047211 */ /* 0x000fe200078808ff */
[----:B------:R-:W-:Y:S01]  /*6100*/  FFMA.FTZ R3, R2, R3, 0.28857114911079406738 ;  /* 0x3e93bf9902037423 */ /* 0x000fe20000010003 */
[----:B------:R0:W-:Y:S01]  /*6110*/  STS.64 [R11+0xa00], R12 ;  /* 0x000a000c0b007388 */ /* 0x0001e20000000a00 */
[----:B------:R-:W-:-:S03]  /*6120*/  IMAD R10, R53, 0x2, R8 ;  /* 0x00000002350a7824 */ /* 0x000fc600078e0208 */
[----:B------:R-:W-:Y:S01]  /*6130*/  BAR.SYNC.DEFER_BLOCKING 0x0 ;  /* 0x0000000000007b1d */ /* 0x000fe20000010000 */
[----:B------:R-:W-:Y:S01]  /*6140*/  FFMA.FTZ R3, R2, R3, -0.36067417263984680176 ;  /* 0xbeb8aa4902037423 */ /* 0x000fe20000010003 */
[----:B------:R-:W-:Y:S01]  /*6150*/  LEA R6, P5, R8, R39, 0x1 ;  /* 0x0000002708067211 */ /* 0x000fe200078a08ff */
[----:B------:R-:W-:Y:S02]  /*6160*/  IMAD.SHL.U32 R56, R56, 0x2, RZ ;  /* 0x0000000238387824 */ /* 0x000fe400078e00ff */
[C---:B------:R-:W-:Y:S02]  /*6170*/  FFMA.FTZ R3, R2.reuse, R3, 0.48089820146560668945 ;  /* 0x3ef6384a02037423 */ /* 0x040fe40000010003 */
[----:B0-----:R-:W-:Y:S02]  /*6180*/  IMAD R13, R53, 0x2, R10 ;  /* 0x00000002350d7824 */ /* 0x001fe400078e020a */
[----:B------:R-:W-:Y:S02]  /*6190*/  FFMA.FTZ R3, R2, R3, -0.72134751081466674805 ;  /* 0xbf38aa3b02037423 */ /* 0x000fe40000010003 */
[----:B------:R-:W-:-:S02]  /*61a0*/  IMAD.IADD R11, R50, 0x1, -R9 ;  /* 0x00000001320b7824 */ /* 0x000fc400078e0a09 */
[C---:B------:R-:W-:Y:S02]  /*61b0*/  FMUL R3, R2.reuse, R3 ;  /* 0x0000000302037220 */ /* 0x040fe40000400000 */
[----:B------:R-:W-:Y:S02]  /*61c0*/  IMAD R14, R53, 0x2, R13 ;  /* 0x00000002350e7824 */ /* 0x000fe400078e020d */
[C---:B------:R-:W-:Y:S02]  /*61d0*/  FMUL R3, R2.reuse, R3 ;  /* 0x0000000302037220 */ /* 0x040fe40000400000 */
[----:B------:R-:W-:Y:S02]  /*61e0*/  FADD R38, R11, -1 ;  /* 0xbf8000000b267421 */ /* 0x000fe40000000000 */
[----:B------:R-:W-:Y:S01]  /*61f0*/  FFMA.FTZ R37, R2, 1.4426950216293334961, R3 ;  /* 0x3fb8aa3b02257823 */ /* 0x000fe20000010003 */
[----:B------:R-:W-:Y:S01]  /*6200*/  LEA R2, P3, R5, R39, 0x1 ;  /* 0x0000002705027211 */ /* 0x000fe200078608ff */
[----:B------:R-:W0:Y:S01]  /*6210*/  LDS.64 R42, [R26] ;  /* 0x000000001a2a7984 */ /* 0x000e220000000a00 */
[----:B------:R-:W-:-:S02]  /*6220*/  IMAD R18, R53, 0x2, R14 ;  /* 0x0000000235127824 */ /* 0x000fc400078e020e */
[----:B------:R-:W-:Y:S01]  /*6230*/  FFMA.FTZ R15, R38, R25, -0.16845393180847167969 ;  /* 0xbe2c7f30260f7423 */ /* 0x000fe20000010019 */
[----:B------:R1:W2:Y:S01]  /*6240*/  LDS.64 R44, [R29] ;  /* 0x000000001d2c7984 */ /* 0x0002a20000000a00 */
[-C--:B------:R-:W-:Y:S01]  /*6250*/  LEA.HI.X.SX32 R3, R5, R51.reuse, 0x1, P3 ;  /* 0x0000003305037211 */ /* 0x080fe200018f0eff */
[----:B------:R-:W-:Y:S01]  /*6260*/  IMAD R20, R53, 0x2, R18 ;  /* 0x0000000235147824 */ /* 0x000fe200078e0212 */
[-C--:B------:R-:W-:Y:S01]  /*6270*/  LEA.HI.X.SX32 R5, R7, R51.reuse, 0x1, P4 ;  /* 0x0000003307057211 */ /* 0x080fe200020f0eff */
[----:B------:R-:W3:Y:S01]  /*6280*/  LDS.64 R46, [R30] ;  /* 0x000000001e2e7984 */ /* 0x000ee20000000a00 */
[----:B------:R-:W-:Y:S01]  /*6290*/  LEA.HI.X.SX32 R7, R8, R51, 0x1, P5 ;  /* 0x0000003308077211 */ /* 0x000fe200028f0eff */
[----:B------:R-:W-:Y:S01]  /*62a0*/  FFMA.FTZ R17, R38, R15, 0.1716887056827545166 ;  /* 0x3e2fcf2a26117423 */ /* 0x000fe2000001000f */
[-C--:B------:R-:W-:Y:S01]  /*62b0*/  LEA R8, P3, R10, R39.reuse, 0x1 ;  /* 0x000000270a087211 */ /* 0x080fe200078608ff */
[----:B------:R-:W4:Y:S01]  /*62c0*/  LDS.64 R48, [R32] ;  /* 0x0000000020307984 */ /* 0x000f220000000a00 */
[C---:B------:R-:W-:Y:S01]  /*62d0*/  IMAD R22, R53.reuse, 0x2, R20 ;  /* 0x0000000235167824 */ /* 0x040fe200078e0214 */
[----:B------:R-:W-:Y:S01]  /*62e0*/  LEA R12, P4, R14, R39, 0x1 ;  /* 0x000000270e0c7211 */ /* 0x000fe200078808ff */
[----:B------:R-:W-:Y:S01]  /*62f0*/  FFMA.FTZ R19, R38, R17, -0.17900948226451873779 ;  /* 0xbe374e4326137423 */ /* 0x000fe20000010011 */
[----:B------:R-:W-:Y:S01]  /*6300*/  LEA.HI.X.SX32 R9, R10, R51, 0x1, P3 ;  /* 0x000000330a097211 */ /* 0x000fe200018f0eff */
[----:B------:R-:W-:Y:S01]  /*6310*/  IMAD R23, R53, 0x2, R22 ;  /* 0x0000000235177824 */ /* 0x000fe200078e0216 */
[----:B------:R-:W-:Y:S01]  /*6320*/  LEA R10, P3, R13, R39, 0x1 ;  /* 0x000000270d0a7211 */ /* 0x000fe200078608ff */
[----:B------:R-:W-:-:S02]  /*6330*/  FFMA.FTZ R21, R38, R19, 0.20512372255325317383 ;  /* 0x3e520bf426157423 */ /* 0x000fc40000010013 */
[----:B------:R-:W-:Y:S01]  /*6340*/  IMAD R24, R53, 0x2, R23 ;  /* 0x0000000235187824 */ /* 0x000fe200078e0217 */
[----:B------:R-:W-:Y:S01]  /*6350*/  LEA.HI.X.SX32 R11, R13, R51, 0x1, P3 ;  /* 0x000000330d0b7211 */ /* 0x000fe200018f0eff */
[----:B------:R-:W-:Y:S01]  /*6360*/  FFMA.FTZ R21, R38, R21, -0.24046532809734344482 ;  /* 0xbe763c8b26157423 */ /* 0x000fe20000010015 */
[----:B------:R-:W-:Y:S01]  /*6370*/  LEA.HI.X.SX32 R13, R14, R51, 0x1, P4 ;  /* 0x000000330e0d7211 */ /* 0x000fe200020f0eff */
[C---:B------:R-:W-:Y:S01]  /*6380*/  IMAD R27, R53.reuse, 0x2, R24 ;  /* 0x00000002351b7824 */ /* 0x040fe200078e0218 */
[----:B------:R-:W-:Y:S01]  /*6390*/  LEA R14, P3, R18, R39, 0x1 ;  /* 0x00000027120e7211 */ /* 0x000fe200078608ff */
[----:B------:R-:W-:Y:S01]  /*63a0*/  FFMA.FTZ R21, R38, R21, 0.28857114911079406738 ;  /* 0x3e93bf9926157423 */ /* 0x000fe20000010015 */
[----:B------:R-:W-:Y:S01]  /*63b0*/  LEA R16, P4, R20, R39, 0x1 ;  /* 0x0000002714107211 */ /* 0x000fe200078808ff */
[C---:B------:R-:W-:Y:S01]  /*63c0*/  IMAD R28, R53.reuse, 0x2, R27 ;  /* 0x00000002351c7824 */ /* 0x040fe200078e021b */
[----:B------:R-:W-:Y:S01]  /*63d0*/  LEA.HI.X.SX32 R15, R18, R51, 0x1, P3 ;  /* 0x00000033120f7211 */ /* 0x000fe200018f0eff */
[----:B------:R-:W-:Y:S01]  /*63e0*/  FFMA.FTZ R25, R38, R21, -0.36067417263984680176 ;  /* 0xbeb8aa4926197423 */ /* 0x000fe20000010015 */
[----:B------:R-:W-:Y:S01]  /*63f0*/  LEA R18, P3, R22, R39, 0x1 ;  /* 0x0000002716127211 */ /* 0x000fe200078608ff */
[C---:B------:R-:W-:Y:S01]  /*6400*/  IMAD R31, R53.reuse, 0x2, R28 ;  /* 0x00000002351f7824 */ /* 0x040fe200078e021c */
[----:B------:R-:W-:Y:S01]  /*6410*/  LEA.HI.X.SX32 R17, R20, R51, 0x1, P4 ;  /* 0x0000003314117211 */ /* 0x000fe200020f0eff */
[----:B------:R-:W-:Y:S01]  /*6420*/  FFMA.FTZ R25, R38, R25, 0.48089820146560668945 ;  /* 0x3ef6384a26197423 */ /* 0x000fe20000010019 */
[----:B------:R-:W-:Y:S01]  /*6430*/  LEA.HI.X.SX32 R19, R22, R51, 0x1, P3 ;  /* 0x0000003316137211 */ /* 0x000fe200018f0eff */
[----:B------:R-:W-:Y:S01]  /*6440*/  IMAD R33, R53, 0x2, R31 ;  /* 0x0000000235217824 */ /* 0x000fe200078e021f */
[C---:B------:R-:W-:Y:S01]  /*6450*/  LEA R20, P3, R23.reuse, R39, 0x1 ;  /* 0x0000002717147211 */ /* 0x040fe200078608ff */
[----:B-1----:R-:W-:Y:S01]  /*6460*/  FFMA.FTZ R29, R38, R25, -0.72134751081466674805 ;  /* 0xbf38aa3b261d7423 */ /* 0x002fe20000010019 */
[C---:B------:R-:W-:Y:S01]  /*6470*/  LEA R22, P4, R24.reuse, R39, 0x1 ;  /* 0x0000002718167211 */ /* 0x040fe200078808ff */
[----:B0-----:R0:W-:Y:S01]  /*6480*/  STG.E.U16 [R2.64], R42 ;  /* 0x0000002a02007986 */ /* 0x0011e2000c101506 */
[-C--:B------:R-:W-:Y:S01]  /*6490*/  LEA.HI.X.SX32 R21, R23, R51.reuse, 0x1, P3 ;  /* 0x0000003317157211 */ /* 0x080fe200018f0eff */
[----:B------:R-:W-:Y:S01]  /*64a0*/  IMAD R40, R53, 0x2, R33 ;  /* 0x0000000235287824 */ /* 0x000fe200078e0221 */
[----:B------:R-:W-:Y:S01]  /*64b0*/  LEA.HI.X.SX32 R23, R24, R51, 0x1, P4 ;  /* 0x0000003318177211 */ /* 0x000fe200020f0eff */
[----:B--2---:R1:W-:Y:S01]  /*64c0*/  STG.E.U16 [R4.64], R44 ;  /* 0x0000002c04007986 */ /* 0x0043e2000c101506 */
[C---:B------:R-:W-:Y:S01]  /*64d0*/  LEA R24, P3, R27.reuse, R39, 0x1 ;  /* 0x000000271b187211 */ /* 0x040fe200078608ff */
[----:B------:R-:W-:Y:S01]  /*64e0*/  FMUL R29, R38, R29 ;  /* 0x0000001d261d7220 */ /* 0x000fe20000400000 */
[----:B------:R-:W-:Y:S01]  /*64f0*/  LEA R26, P4, R28, R39, 0x1 ;  /* 0x000000271c1a7211 */ /* 0x000fe200078808ff */
[----:B---3--:R2:W-:Y:S01]  /*6500*/  STG.E.U16 [R6.64], R46 ;  /* 0x0000002e06007986 */ /* 0x0085e2000c101506 */
[-C--:B------:R-:W-:Y:S01]  /*6510*/  LEA.HI.X.SX32 R25, R27, R51.reuse, 0x1, P3 ;  /* 0x000000331b197211 */ /* 0x080fe200018f0eff */
[----:B------:R-:W-:Y:S01]  /*6520*/  FADD R0, R0, R37 ;  /* 0x0000002500007221 */ /* 0x000fe20000000000 */
[----:B------:R-:W-:Y:S01]  /*6530*/  LEA.HI.X.SX32 R27, R28, R51, 0x1, P4 ;  /* 0x000000331c1b7211 */ /* 0x000fe200020f0eff */
[----:B----4-:R3:W-:Y:S01]  /*6540*/  STG.E.U16 [R8.64], R48 ;  /* 0x0000003008007986 */ /* 0x0107e2000c101506 */
[----:B0-----:R-:W-:Y:S01]  /*6550*/  PRMT R3, R44, 0x7632, R3 ;  /* 0x000076322c037816 */ /* 0x001fe20000000003 */
[----:B------:R-:W-:Y:S01]  /*6560*/  @P1 IMAD.MOV.U32 R37, RZ, RZ, 0x7f800000 ;  /* 0x7f800000ff251424 */ /* 0x000fe200078e00ff */
[----:B------:R-:W-:-:S02]  /*6570*/  LEA R28, P3, R31, R39, 0x1 ;  /* 0x000000271f1c7211 */ /* 0x000fc400078608ff */
[----:B-1----:R-:W-:Y:S02]  /*6580*/  PRMT R5, R42, 0x7632, R5 ;  /* 0x000076322a057816 */ /* 0x002fe40000000005 */
[-C--:B------:R-:W-:Y:S02]  /*6590*/  LEA R30, P4, R33, R39.reuse, 0x1 ;  /* 0x00000027211e7211 */ /* 0x080fe400078808ff */
[----:B--2---:R-:W-:Y:S01]  /*65a0*/  PRMT R7, R46, 0x7632, R7 ;  /* 0x000076322e077816 */ /* 0x004fe20000000007 */
[----:B------:R-:W-:Y:S01]  /*65b0*/  STG.E.U16 [R10.64], R5 ;  /* 0x000000050a007986 */ /* 0x000fe2000c101506 */
[----:B------:R-:W-:Y:S01]  /*65c0*/  LEA R32, P5, R40, R39, 0x1 ;  /* 0x0000002728207211 */ /* 0x000fe200078a08ff */
[----:B------:R-:W-:Y:S01]  /*65d0*/  FMUL R39, R38, R29 ;  /* 0x0000001d26277220 */ /* 0x000fe20000400000 */
[----:B---3--:R-:W-:Y:S01]  /*65e0*/  PRMT R9, R48, 0x7632, R9 ;  /* 0x0000763230097816 */ /* 0x008fe20000000009 */
[----:B------:R0:W-:Y:S01]  /*65f0*/  STG.E.U16 [R12.64], R3 ;  /* 0x000000030c007986 */ /* 0x0001e2000c101506 */
[-C--:B------:R-:W-:Y:S01]  /*6600*/  LEA.HI.X.SX32 R29, R31, R51.reuse, 0x1, P3 ;  /* 0x000000331f1d7211 */ /* 0x080fe200018f0eff */
[----:B------:R-:W-:Y:S01]  /*6610*/  FFMA.FTZ R39, R38, 1.4426950216293334961, R39 ;  /* 0x3fb8aa3b26277823 */ /* 0x000fe20000010027 */
[----:B------:R-:W-:Y:S01]  /*6620*/  PRMT R2, R45, 0x7632, R2 ;  /* 0x000076322d027816 */ /* 0x000fe20000000002 */
[----:B------:R1:W-:Y:S01]  /*6630*/  STG.E.U16 [R14.64], R7 ;  /* 0x000000070e007986 */ /* 0x0003e2000c101506 */
[-C--:B------:R-:W-:Y:S01]  /*6640*/  LEA.HI.X.SX32 R31, R33, R51.reuse, 0x1, P4 ;  /* 0x00000033211f7211 */ /* 0x080fe200020f0eff */
[----:B------:R-:W-:Y:S01]  /*6650*/  @P2 IMAD.MOV.U32 R38, RZ, RZ, 0x7f800000 ;  /* 0x7f800000ff262424 */ /* 0x000fe200078e00ff */
[----:B------:R-:W-:Y:S01]  /*6660*/  LEA.HI.X.SX32 R33, R40, R51, 0x1, P5 ;  /* 0x0000003328217211 */ /* 0x000fe200028f0eff */
[----:B------:R2:W-:Y:S01]  /*6670*/  STG.E.U16 [R16.64], R9 ;  /* 0x0000000910007986 */ /* 0x0005e2000c101506 */
[----:B------:R-:W-:Y:S01]  /*6680*/  PRMT R4, R49, 0x7632, R4 ;  /* 0x0000763231047816 */ /* 0x000fe20000000004 */
[----:B------:R-:W-:Y:S01]  /*6690*/  FADD R36, R36, R39 ;  /* 0x0000002724247221 */ /* 0x000fe20000000000 */
[----:B------:R-:W-:Y:S01]  /*66a0*/  FSETP.NEU.AND P3, PT, R55, RZ, PT ;  /* 0x000000ff3700720b */ /* 0x000fe20003f6d000 */
[----:B------:R2:W-:Y:S01]  /*66b0*/  STG.E.U16 [R18.64], R43 ;  /* 0x0000002b12007986 */ /* 0x0005e2000c101506 */
[----:B0-----:R-:W-:Y:S01]  /*66c0*/  PRMT R13, R43, 0x7632, R13 ;  /* 0x000076322b0d7816 */ /* 0x001fe2000000000d */
[----:B------:R-:W-:Y:S01]  /*66d0*/  @P2 FFMA.FTZ R0, R55, R38, +INF ;  /* 0x7f80000037002423 */ /* 0x000fe20000010026 */
[C---:B------:R-:W-:Y:S01]  /*66e0*/  FSETP.NEU.AND P2, PT, R50.reuse, RZ, PT ;  /* 0x000000ff3200720b */ /* 0x040fe20003f4d000 */
[----:B------:R2:W-:Y:S01]  /*66f0*/  STG.E.U16 [R20.64], R45 ;  /* 0x0000002d14007986 */ /* 0x0005e2000c101506 */
[----:B-1----:R-:W-:Y:S01]  /*6700*/  PRMT R15, R47, 0x7632, R15 ;  /* 0x000076322f0f7816 */ /* 0x002fe2000000000f */
[----:B------:R-:W-:Y:S01]  /*6710*/  @P1 FFMA.FTZ R36, R50, R37, +INF ;  /* 0x7f80000032241423 */ /* 0x000fe20000010025 */
[----:B------:R-:W-:Y:S01]  /*6720*/  FSEL R3, R0, -INF , P3 ;  /* 0xff80000000037808 */ /* 0x000fe20001800000 */
[----:B------:R2:W-:Y:S01]  /*6730*/  STG.E.U16 [R22.64], R47 ;  /* 0x0000002f16007986 */ /* 0x0005e2000c101506 */
[----:B------:R-:W-:-:S02]  /*6740*/  LOP3.LUT R0, R56, 0xf8, RZ, 0xc0, !PT ;  /* 0x000000f838007812 */ /* 0x000fc400078ec0ff */
[----:B------:R-:W-:Y:S01]  /*6750*/  FSEL R36, R36, -INF , P2 ;  /* 0xff80000024247808 */ /* 0x000fe20001000000 */
[----:B------:R2:W-:Y:S01]  /*6760*/  STG.E.U16 [R24.64], R49 ;  /* 0x0000003118007986 */ /* 0x0005e2000c101506 */
[----:B------:R-:W-:-:S03]  /*6770*/  FFMA R34, R3, 0.69314718246459960938, R34 ;  /* 0x3f31721803227823 */ /* 0x000fc60000000022 */
[----:B------:R2:W-:Y:S01]  /*6780*/  STG.E.U16 [R26.64], R13 ;  /* 0x0000000d1a007986 */ /* 0x0005e2000c101506 */
[----:B------:R-:W-:-:S03]  /*6790*/  FFMA R35, R36, 0.69314718246459960938, R35 ;  /* 0x3f31721824237823 */ /* 0x000fc60000000023 */
[----:B------:R2:W-:Y:S04]  /*67a0*/  STG.E.U16 [R28.64], R2 ;  /* 0x000000021c007986 */ /* 0x0005e8000c101506 */
[----:B------:R2:W-:Y:S04]  /*67b0*/  STG.E.U16 [R30.64], R15 ;  /* 0x0000000f1e007986 */ /* 0x0005e8000c101506 */
[----:B------:R2:W-:Y:S04]  /*67c0*/  STG.E.U16 [R32.64], R4 ;  /* 0x0000000420007986 */ /* 0x0005e8000c101506 */
[----:B------:R-:W-:Y:S06]  /*67d0*/  BAR.SYNC.DEFER_BLOCKING 0x0 ;  /* 0x0000000000007b1d */ /* 0x000fec0000010000 */
[----:B------:R2:W-:Y:S04]  /*67e0*/  STS.64 [R0], R34 ;  /* 0x0000002200007388 */ /* 0x0005e80000000a00 */
[----:B------:R-:W-:Y:S06]  /*67f0*/  BAR.SYNC.DEFER_BLOCKING 0x0 ;  /* 0x0000000000007b1d */ /* 0x000fec0000010000 */
[----:B------:R-:W-:Y:S05]  /*6800*/  @P0 EXIT ;  /* 0x000000000000094d */ /* 0x000fea0003800000 */
[----:B--2---:R-:W0:Y:S01]  /*6810*/  LDS R41, [R41] ;  /* 0x0000000029297984 */ /* 0x004e220000000800 */
[----:B------:R-:W-:-:S02]  /*6820*/  IMAD R0, R54, c[0x0][0x1cc], RZ ;  /* 0x0000730036007a24 */ /* 0x000fc400078e02ff */
[----:B------:R-:W-:Y:S02]  /*6830*/  IMAD.SHL.U32 R3, R52, 0x4, RZ ;  /* 0x0000000434037824 */ /* 0x000fe400078e00ff */
[----:B------:R-:W-:Y:S02]  /*6840*/  IMAD.SHL.U32 R2, R0, 0x4, RZ ;  /* 0x0000000400027824 */ /* 0x000fe400078e00ff */
[----:B------:R-:W-:-:S03]  /*6850*/  IMAD.HI R5, R52, 0x4, RZ ;  /* 0x0000000434057827 */ /* 0x000fc600078e02ff */
[----:B------:R-:W-:Y:S01]  /*6860*/  IADD3 R2, P0, P1, R3, c[0x0][0x180], R2 ;  /* 0x0000600003027a10 */ /* 0x000fe2000791e002 */
[----:B------:R-:W-:-:S05]  /*6870*/  IMAD.HI R0, R0, 0x4, RZ ;  /* 0x0000000400007827 */ /* 0x000fca00078e02ff */
[----:B------:R-:W-:-:S05]  /*6880*/  IADD3.X R3, R5, c[0x0][0x184], R0, P0, P1 ;  /* 0x0000610005037a10 */ /* 0x000fca00007e2400 */
[----:B0-----:R-:W-:Y:S01]  /*6890*/  STG.E [R2.64], R41 ;  /* 0x0000002902007986 */ /* 0x001fe2000c101906 */
[----:B------:R-:W-:Y:S05]  /*68a0*/  EXIT ;  /* 0x000000000000794d */ /* 0x000fea0003800000 */
.L_x_3:
[----:B------:R-:W-:-:S00]  /*68b0*/  BRA `(.L_x_3) ;  /* 0xfffffff000007947 */ /* 0x000fc0000383ffff */
[----:B------:R-:W-:-:S00]  /*68c0*/  NOP ;  /* 0x0000000000007918 */ /* 0x000fc00000000000 */
        /* <DEDUP_REMOVED lines=11> */
.L_x_4:


//--------------------- .nv.global.init           --------------------------
	.section	.nv.global.init,"aw",@progbits
.nv.global.init:
	.type		_$_str,@object
	.size		_$_str,(.L_0 - _$_str)
_$_str:
        /*0000*/ 	.byte	0x5f, 0x5f, 0x43, 0x55, 0x44, 0x41, 0x5f, 0x46, 0x54, 0x5a, 0x00
.L_0:


//--------------------- .nv.shared.attn_fwd       --------------------------
	.section	.nv.shared.attn_fwd,"aw",@nobits
	.sectionflags	@""
	.align	16
